	.headerflags	@"EF_CUDA_TEXMODE_UNIFIED EF_CUDA_64BIT_ADDRESS EF_CUDA_ACCELERATORS EF_CUDA_SM90 EF_CUDA_VIRTUAL_SM(EF_CUDA_SM90)"
	.elftype	@"ET_EXEC"


//--------------------- .nv.info                  --------------------------
	.section	.nv.info,"",@"SHT_CUDA_INFO"
	.align	4


	//----- nvinfo : EIATTR_REGCOUNT
	.align		4
        /*0000*/ 	.byte	0x04, 0x2f
        /*0002*/ 	.short	(.L_1 - .L_0)
	.align		4
.L_0:
        /*0004*/ 	.word	index@(triton_red_fused__unsafe_index_add_convolution_native_group_norm_32)
        /*0008*/ 	.word	0x00000054


	//----- nvinfo : EIATTR_MIN_STACK_SIZE
	.align		4
.L_1:
        /*000c*/ 	.byte	0x04, 0x12
        /*000e*/ 	.short	(.L_3 - .L_2)
	.align		4
.L_2:
        /*0010*/ 	.word	index@(triton_red_fused__unsafe_index_add_convolution_native_group_norm_32)
        /*0014*/ 	.word	0x00000000


	//----- nvinfo : EIATTR_FRAME_SIZE
	.align		4
.L_3:
        /*0018*/ 	.byte	0x04, 0x11
        /*001a*/ 	.short	(.L_5 - .L_4)
	.align		4
.L_4:
        /*001c*/ 	.word	index@(triton_red_fused__unsafe_index_add_convolution_native_group_norm_32)
        /*0020*/ 	.word	0x00000000


	//----- nvinfo : EIATTR_MIN_STACK_SIZE
	.align		4
.L_5:
        /*0024*/ 	.byte	0x04, 0x12
        /*0026*/ 	.short	(.L_7 - .L_6)
	.align		4
.L_6:
        /*0028*/ 	.word	index@(triton_red_fused__unsafe_index_add_convolution_native_group_norm_32)
        /*002c*/ 	.word	0x00000000
.L_7:


//--------------------- .nv.info.triton_red_fused__unsafe_index_add_convolution_native_group_norm_32 --------------------------
	.section	.nv.info.triton_red_fused__unsafe_index_add_convolution_native_group_norm_32,"",@"SHT_CUDA_INFO"
	.sectionflags	@""
	.align	4


	//----- nvinfo : EIATTR_CUDA_API_VERSION
	.align		4
        /*0000*/ 	.byte	0x04, 0x37
        /*0002*/ 	.short	(.L_9 - .L_8)
.L_8:
        /*0004*/ 	.word	0x0000007c


	//----- nvinfo : EIATTR_KPARAM_INFO
	.align		4
.L_9:
        /*0008*/ 	.byte	0x04, 0x17
        /*000a*/ 	.short	(.L_11 - .L_10)
.L_10:
        /*000c*/ 	.word	0x00000000
        /*0010*/ 	.short	0x0009
        /*0012*/ 	.short	0x0044
        /*0014*/ 	.byte	0x00, 0xf0, 0x11, 0x00


	//----- nvinfo : EIATTR_KPARAM_INFO
	.align		4
.L_11:
        /*0018*/ 	.byte	0x04, 0x17
        /*001a*/ 	.short	(.L_13 - .L_12)
.L_12:
        /*001c*/ 	.word	0x00000000
        /*0020*/ 	.short	0x0008
        /*0022*/ 	.short	0x0040
        /*0024*/ 	.byte	0x00, 0xf0, 0x11, 0x00


	//----- nvinfo : EIATTR_KPARAM_INFO
	.align		4
.L_13:
        /*0028*/ 	.byte	0x04, 0x17
        /*002a*/ 	.short	(.L_15 - .L_14)
.L_14:
        /*002c*/ 	.word	0x00000000
        /*0030*/ 	.short	0x0007
        /*0032*/ 	.short	0x0038
        /*0034*/ 	.byte	0x00, 0xf4, 0x21, 0x00


	//----- nvinfo : EIATTR_KPARAM_INFO
	.align		4
.L_15:
        /*0038*/ 	.byte	0x04, 0x17
        /*003a*/ 	.short	(.L_17 - .L_16)
.L_16:
        /*003c*/ 	.word	0x00000000
        /*0040*/ 	.short	0x0006
        /*0042*/ 	.short	0x0030
        /*0044*/ 	.byte	0x00, 0xf4, 0x21, 0x00


	//----- nvinfo : EIATTR_KPARAM_INFO
	.align		4
.L_17:
        /*0048*/ 	.byte	0x04, 0x17
        /*004a*/ 	.short	(.L_19 - .L_18)
.L_18:
        /*004c*/ 	.word	0x00000000
        /*0050*/ 	.short	0x0005
        /*0052*/ 	.short	0x0028
        /*0054*/ 	.byte	0x00, 0xf4, 0x21, 0x00


	//----- nvinfo : EIATTR_KPARAM_INFO
	.align		4
.L_19:
        /*0058*/ 	.byte	0x04, 0x17
        /*005a*/ 	.short	(.L_21 - .L_20)
.L_20:
        /*005c*/ 	.word	0x00000000
        /*0060*/ 	.short	0x0004
        /*0062*/ 	.short	0x0020
        /*0064*/ 	.byte	0x00, 0xf4, 0x21, 0x00


	//----- nvinfo : EIATTR_KPARAM_INFO
	.align		4
.L_21:
        /*0068*/ 	.byte	0x04, 0x17
        /*006a*/ 	.short	(.L_23 - .L_22)
.L_22:
        /*006c*/ 	.word	0x00000000
        /*0070*/ 	.short	0x0003
        /*0072*/ 	.short	0x0018
        /*0074*/ 	.byte	0x00, 0xf4, 0x21, 0x00


	//----- nvinfo : EIATTR_KPARAM_INFO
	.align		4
.L_23:
        /*0078*/ 	.byte	0x04, 0x17
        /*007a*/ 	.short	(.L_25 - .L_24)
.L_24:
        /*007c*/ 	.word	0x00000000
        /*0080*/ 	.short	0x0002
        /*0082*/ 	.short	0x0010
        /*0084*/ 	.byte	0x00, 0xf4, 0x21, 0x00


	//----- nvinfo : EIATTR_KPARAM_INFO
	.align		4
.L_25:
        /*0088*/ 	.byte	0x04, 0x17
        /*008a*/ 	.short	(.L_27 - .L_26)
.L_26:
        /*008c*/ 	.word	0x00000000
        /*0090*/ 	.short	0x0001
        /*0092*/ 	.short	0x0008
        /*0094*/ 	.byte	0x00, 0xf4, 0x21, 0x00


	//----- nvinfo : EIATTR_KPARAM_INFO
	.align		4
.L_27:
        /*0098*/ 	.byte	0x04, 0x17
        /*009a*/ 	.short	(.L_29 - .L_28)
.L_28:
        /*009c*/ 	.word	0x00000000
        /*00a0*/ 	.short	0x0000
        /*00a2*/ 	.short	0x0000
        /*00a4*/ 	.byte	0x00, 0xf4, 0x21, 0x00


	//----- nvinfo : EIATTR_SPARSE_MMA_MASK
	.align		4
.L_29:
        /*00a8*/ 	.byte	0x03, 0x50
        /*00aa*/ 	.short	0x0000


	//----- nvinfo : EIATTR_MAXREG_COUNT
	.align		4
        /*00ac*/ 	.byte	0x03, 0x1b
        /*00ae*/ 	.short	0x0080


	//----- nvinfo : EIATTR_COOP_GROUP_MASK_REGIDS
	.align		4
        /*00b0*/ 	.byte	0x04, 0x29
        /*00b2*/ 	.short	(.L_31 - .L_30)


	//   ....[0]....
.L_30:
        /*00b4*/ 	.word	0xffffffff


	//   ....[1]....
        /*00b8*/ 	.word	0xffffffff


	//   ....[2]....
        /*00bc*/ 	.word	0xffffffff


	//   ....[3]....
        /*00c0*/ 	.word	0xffffffff


	//   ....[4]....
        /*00c4*/ 	.word	0xffffffff


	//   ....[5]....
        /*00c8*/ 	.word	0xffffffff


	//   ....[6]....
        /*00cc*/ 	.word	0xffffffff


	//   ....[7]....
        /*00d0*/ 	.word	0xffffffff


	//   ....[8]....
        /*00d4*/ 	.word	0xffffffff


	//   ....[9]....
        /*00d8*/ 	.word	0xffffffff


	//   ....[10]....
        /*00dc*/ 	.word	0xffffffff


	//   ....[11]....
        /*00e0*/ 	.word	0xffffffff


	//   ....[12]....
        /*00e4*/ 	.word	0xffffffff


	//   ....[13]....
        /*00e8*/ 	.word	0xffffffff


	//   ....[14]....
        /*00ec*/ 	.word	0xffffffff


	//   ....[15]....
        /*00f0*/ 	.word	0xffffffff


	//   ....[16]....
        /*00f4*/ 	.word	0xffffffff


	//   ....[17]....
        /*00f8*/ 	.word	0xffffffff


	//   ....[18]....
        /*00fc*/ 	.word	0xffffffff


	//   ....[19]....
        /*0100*/ 	.word	0xffffffff


	//   ....[20]....
        /*0104*/ 	.word	0xffffffff


	//   ....[21]....
        /*0108*/ 	.word	0xffffffff


	//----- nvinfo : EIATTR_COOP_GROUP_INSTR_OFFSETS
	.align		4
.L_31:
        /*010c*/ 	.byte	0x04, 0x28
        /*010e*/ 	.short	(.L_33 - .L_32)


	//   ....[0]....
.L_32:
        /*0110*/ 	.word	0x00001a40


	//   ....[1]....
        /*0114*/ 	.word	0x00001ac0


	//   ....[2]....
        /*0118*/ 	.word	0x00001bc0


	//   ....[3]....
        /*011c*/ 	.word	0x00001c10


	//   ....[4]....
        /*0120*/ 	.word	0x00001d20


	//   ....[5]....
        /*0124*/ 	.word	0x00001d60


	//   ....[6]....
        /*0128*/ 	.word	0x00001e50


	//   ....[7]....
        /*012c*/ 	.word	0x00001e80


	//   ....[8]....
        /*0130*/ 	.word	0x00001f80


	//   ....[9]....
        /*0134*/ 	.word	0x00001fd0


	//   ....[10]....
        /*0138*/ 	.word	0x000020f0


	//   ....[11]....
        /*013c*/ 	.word	0x00002100


	//   ....[12]....
        /*0140*/ 	.word	0x00002140


	//   ....[13]....
        /*0144*/ 	.word	0x00002180


	//   ....[14]....
        /*0148*/ 	.word	0x00002240


	//   ....[15]....
        /*014c*/ 	.word	0x000022f0


	//   ....[16]....
        /*0150*/ 	.word	0x00002310


	//   ....[17]....
        /*0154*/ 	.word	0x00002360


	//   ....[18]....
        /*0158*/ 	.word	0x00002410


	//   ....[19]....
        /*015c*/ 	.word	0x00002470


	//   ....[20]....
        /*0160*/ 	.word	0x00002530


	//   ....[21]....
        /*0164*/ 	.word	0x00002590


	//----- nvinfo : EIATTR_EXIT_INSTR_OFFSETS
	.align		4
.L_33:
        /*0168*/ 	.byte	0x04, 0x1c
        /*016a*/ 	.short	(.L_35 - .L_34)


	//   ....[0]....
.L_34:
        /*016c*/ 	.word	0x00002730


	//   ....[1]....
        /*0170*/ 	.word	0x00002780


	//----- nvinfo : EIATTR_REQNTID
	.align		4
.L_35:
        /*0174*/ 	.byte	0x04, 0x10
        /*0176*/ 	.short	(.L_37 - .L_36)
.L_36:
        /*0178*/ 	.word	0x00000200
        /*017c*/ 	.word	0x00000001
        /*0180*/ 	.word	0x00000001


	//----- nvinfo : EIATTR_CBANK_PARAM_SIZE
	.align		4
.L_37:
        /*0184*/ 	.byte	0x03, 0x19
        /*0186*/ 	.short	0x0048


	//----- nvinfo : EIATTR_PARAM_CBANK
	.align		4
        /*0188*/ 	.byte	0x04, 0x0a
        /*018a*/ 	.short	(.L_39 - .L_38)
	.align		4
.L_38:
        /*018c*/ 	.word	index@(.nv.constant0.triton_red_fused__unsafe_index_add_convolution_native_group_norm_32)
        /*0190*/ 	.short	0x0210
        /*0192*/ 	.short	0x0048


	//----- nvinfo : EIATTR_SW_WAR
	.align		4
.L_39:
        /*0194*/ 	.byte	0x04, 0x36
        /*0196*/ 	.short	(.L_41 - .L_40)
.L_40:
        /*0198*/ 	.word	0x00000008
.L_41:


//--------------------- .nv.callgraph             --------------------------
	.section	.nv.callgraph,"",@"SHT_CUDA_CALLGRAPH"
	.align	4
	.sectionentsize	8
	.align		4
        /*0000*/ 	.word	0x00000000
	.align		4
        /*0004*/ 	.word	0xffffffff
	.align		4
        /*0008*/ 	.word	0x00000000
	.align		4
        /*000c*/ 	.word	0xfffffffe
	.align		4
        /*0010*/ 	.word	0x00000000
	.align		4
        /*0014*/ 	.word	0xfffffffd
	.align		4
        /*0018*/ 	.word	0x00000000
	.align		4
        /*001c*/ 	.word	0xfffffffc


//--------------------- .text.triton_red_fused__unsafe_index_add_convolution_native_group_norm_32 --------------------------
	.section	.text.triton_red_fused__unsafe_index_add_convolution_native_group_norm_32,"ax",@progbits
	.sectionflags	@"SHF_BARRIERS=1"
	.align	128
        .global         triton_red_fused__unsafe_index_add_convolution_native_group_norm_32
        .type           triton_red_fused__unsafe_index_add_convolution_native_group_norm_32,@function
        .size           triton_red_fused__unsafe_index_add_convolution_native_group_norm_32,(.L_x_3 - triton_red_fused__unsafe_index_add_convolution_native_group_norm_32)
        .other          triton_red_fused__unsafe_index_add_convolution_native_group_norm_32,@"STO_CUDA_ENTRY STV_DEFAULT"
triton_red_fused__unsafe_index_add_convolution_native_group_norm_32:
.text.triton_red_fused__unsafe_index_add_convolution_native_group_norm_32:
[----:B------:R-:W0:Y:S01]  /*0000*/  LDC R1, c[0x0][0x28] ;  /* 0x00000a00ff017b82 */ /* 0x000e220000000800 */
[----:B------:R-:W1:Y:S07]  /*0010*/  S2R R0, SR_CTAID.X ;  /* 0x0000000000007919 */ /* 0x000e6e0000002500 */
[----:B------:R-:W2:Y:S01]  /*0020*/  LDC.64 R2, c[0x0][0x220] ;  /* 0x00008800ff027b82 */ /* 0x000ea20000000a00 */
[----:B------:R-:W-:Y:S01]  /*0030*/  IMAD.MOV.U32 R32, RZ, RZ, RZ ;  /* 0x000000ffff207224 */ /* 0x000fe200078e00ff */
[----:B------:R-:W-:Y:S01]  /*0040*/  ULDC.64 UR8, c[0x0][0x208] ;  /* 0x0000820000087ab9 */ /* 0x000fe20000000a00 */
[----:B------:R-:W3:Y:S05]  /*0050*/  S2R R53, SR_TID.X ;  /* 0x0000000000357919 */ /* 0x000eea0000002100 */
[----:B------:R-:W4:Y:S08]  /*0060*/  LDC.64 R28, c[0x0][0x210] ;  /* 0x00008400ff1c7b82 */ /* 0x000f300000000a00 */
[----:B------:R-:W2:Y:S08]  /*0070*/  S2UR UR5, SR_CgaCtaId ;  /* 0x00000000000579c3 */ /* 0x000eb00000008800 */
[----:B------:R-:W4:Y:S08]  /*0080*/  LDC.64 R34, c[0x0][0x230] ;  /* 0x00008c00ff227b82 */ /* 0x000f300000000a00 */
[----:B------:R-:W4:Y:S01]  /*0090*/  LDC.64 R36, c[0x0][0x228] ;  /* 0x00008a00ff247b82 */ /* 0x000f220000000a00 */
[----:B-1----:R-:W-:Y:S01]  /*00a0*/  SHF.R.S32.HI R5, RZ, 0x1f, R0 ;  /* 0x0000001fff057819 */ /* 0x002fe20000011400 */
[----:B------:R-:W-:Y:S01]  /*00b0*/  UMOV UR4, 0x400 ;  /* 0x0000040000047882 */ /* 0x000fe20000000000 */
[----:B------:R-:W-:Y:S01]  /*00c0*/  ISETP.GE.AND P0, PT, R0, 0x400, PT ;  /* 0x000004000000780c */ /* 0x000fe20003f06270 */
[----:B------:R-:W-:Y:S01]  /*00d0*/  IMAD.MOV.U32 R33, RZ, RZ, -0x800 ;  /* 0xfffff800ff217424 */ /* 0x000fe200078e00ff */
[----:B------:R-:W-:Y:S01]  /*00e0*/  LEA.HI R6, R5, R0, RZ, 0x2 ;  /* 0x0000000005067211 */ /* 0x000fe200078f10ff */
[----:B------:R-:W-:Y:S01]  /*00f0*/  IMAD.MOV.U32 R39, RZ, RZ, RZ ;  /* 0x000000ffff277224 */ /* 0x000fe200078e00ff */
[----:B------:R-:W-:-:S02]  /*0100*/  MOV R38, 0xffffffff ;  /* 0xffffffff00267802 */ /* 0x000fc40000000f00 */
[----:B------:R-:W-:Y:S02]  /*0110*/  CS2R R40, SRZ ;  /* 0x0000000000287805 */ /* 0x000fe4000001ff00 */
[--C-:B------:R-:W-:Y:S02]  /*0120*/  SHF.R.S32.HI R7, RZ, 0x2, R6.reuse ;  /* 0x00000002ff077819 */ /* 0x100fe40000011406 */
[----:B------:R-:W-:Y:S02]  /*0130*/  CS2R R42, SRZ ;  /* 0x00000000002a7805 */ /* 0x000fe4000001ff00 */
[----:B------:R-:W-:Y:S02]  /*0140*/  SHF.R.S32.HI R4, RZ, 0x1f, R6 ;  /* 0x0000001fff047819 */ /* 0x000fe40000011406 */
[----:B------:R-:W-:Y:S02]  /*0150*/  CS2R R44, SRZ ;  /* 0x00000000002c7805 */ /* 0x000fe4000001ff00 */
[----:B------:R-:W-:-:S02]  /*0160*/  CS2R R46, SRZ ;  /* 0x00000000002e7805 */ /* 0x000fc4000001ff00 */
[----:B------:R-:W-:Y:S02]  /*0170*/  CS2R R48, SRZ ;  /* 0x0000000000307805 */ /* 0x000fe4000001ff00 */
[----:B------:R-:W-:Y:S01]  /*0180*/  LEA.HI R4, R4, R7, RZ, 0x6 ;  /* 0x0000000704047211 */ /* 0x000fe200078f30ff */
[----:B------:R-:W-:Y:S01]  /*0190*/  IMAD.MOV.U32 R50, RZ, RZ, RZ ;  /* 0x000000ffff327224 */ /* 0x000fe200078e00ff */
[----:B------:R-:W-:Y:S02]  /*01a0*/  ULDC.64 UR10, c[0x0][0x218] ;  /* 0x00008600000a7ab9 */ /* 0x000fe40000000a00 */
[----:B------:R-:W-:-:S05]  /*01b0*/  LOP3.LUT R4, R4, 0xffffffc0, RZ, 0xc0, !PT ;  /* 0xffffffc004047812 */ /* 0x000fca00078ec0ff */
[----:B------:R-:W-:-:S04]  /*01c0*/  IMAD.IADD R5, R7, 0x1, -R4 ;  /* 0x0000000107057824 */ /* 0x000fc800078e0a04 */
[----:B--2---:R-:W-:Y:S01]  /*01d0*/  IMAD.WIDE R2, R5, 0x4, R2 ;  /* 0x0000000405027825 */ /* 0x004fe200078e0202 */
[----:B---3--:R-:W-:-:S04]  /*01e0*/  SHF.R.U32.HI R21, RZ, 0x5, R53 ;  /* 0x00000005ff157819 */ /* 0x008fc80000011635 */
[----:B------:R1:W5:Y:S01]  /*01f0*/  @!P0 LDG.E.EL R32, desc[UR8][R2.64] ;  /* 0x0000000802208981 */ /* 0x000362000c2e1900 */
[C---:B------:R-:W-:Y:S01]  /*0200*/  IMAD.SHL.U32 R4, R53.reuse, 0x4, RZ ;  /* 0x0000000435047824 */ /* 0x040fe200078e00ff */
[----:B------:R-:W-:Y:S01]  /*0210*/  LOP3.LUT R53, R53, 0x1ff, RZ, 0xc0, !PT ;  /* 0x000001ff35357812 */ /* 0x000fe200078ec0ff */
[----:B------:R-:W-:Y:S01]  /*0220*/  IMAD.SHL.U32 R7, R7, 0x1000, RZ ;  /* 0x0000100007077824 */ /* 0x000fe200078e00ff */
[----:B0-----:R-:W-:Y:S01]  /*0230*/  UPRMT UR4, UR5, 0x654, UR4 ;  /* 0x0000065405047896 */ /* 0x001fe20008000004 */
[----:B------:R-:W-:Y:S02]  /*0240*/  SGXT.U32 R21, R21, 0x4 ;  /* 0x000000041515781a */ /* 0x000fe40000000000 */
[----:B------:R-:W-:Y:S01]  /*0250*/  LOP3.LUT R59, R53, 0x600, RZ, 0xfc, !PT ;  /* 0x00000600353b7812 */ /* 0x000fe200078efcff */
[----:B------:R-:W-:Y:S01]  /*0260*/  IMAD.SHL.U32 R66, R7, 0x4, RZ ;  /* 0x0000000407427824 */ /* 0x000fe200078e00ff */
[----:B------:R-:W-:Y:S01]  /*0270*/  LOP3.LUT R5, R4, 0x7fc, RZ, 0xc0, !PT ;  /* 0x000007fc04057812 */ /* 0x000fe200078ec0ff */
[----:B----4-:R-:W-:Y:S01]  /*0280*/  IMAD.WIDE.U32 R20, R21, 0x8, R28 ;  /* 0x0000000815147825 */ /* 0x010fe200078e001c */
[----:B-1----:R-:W-:-:S02]  /*0290*/  LOP3.LUT R3, R6, 0x1ffffffc, RZ, 0xc0, !PT ;  /* 0x1ffffffc06037812 */ /* 0x002fc400078ec0ff */
[----:B------:R-:W-:Y:S01]  /*02a0*/  LOP3.LUT R55, R53, 0x200, RZ, 0xfc, !PT ;  /* 0x0000020035377812 */ /* 0x000fe200078efcff */
[C---:B------:R-:W-:Y:S01]  /*02b0*/  IMAD R11, R0.reuse, 0x2000, R5 ;  /* 0x00002000000b7824 */ /* 0x040fe200078e0205 */
[----:B------:R-:W-:Y:S01]  /*02c0*/  SHF.R.U32.HI R27, RZ, 0x5, R59 ;  /* 0x00000005ff1b7819 */ /* 0x000fe2000001163b */
[----:B------:R-:W-:Y:S01]  /*02d0*/  IMAD.IADD R3, R0, 0x1, -R3 ;  /* 0x0000000100037824 */ /* 0x000fe200078e0a03 */
[----:B------:R-:W-:Y:S01]  /*02e0*/  LOP3.LUT R64, R5, 0x2, RZ, 0xfc, !PT ;  /* 0x0000000205407812 */ /* 0x000fe200078efcff */
[----:B------:R-:W-:Y:S01]  /*02f0*/  IMAD.WIDE R34, R11, 0x4, R34 ;  /* 0x000000040b227825 */ /* 0x000fe200078e0222 */
[----:B------:R-:W-:Y:S02]  /*0300*/  LOP3.LUT R23, R4, 0x1c, RZ, 0xc0, !PT ;  /* 0x0000001c04177812 */ /* 0x000fe400078ec0ff */
[----:B------:R-:W-:Y:S01]  /*0310*/  SHF.R.U32.HI R25, RZ, 0x5, R55 ;  /* 0x00000005ff197819 */ /* 0x000fe20000011637 */
[----:B------:R-:W-:Y:S01]  /*0320*/  IMAD.SHL.U32 R3, R3, 0x8, RZ ;  /* 0x0000000803037824 */ /* 0x000fe200078e00ff */
[----:B------:R-:W-:Y:S01]  /*0330*/  SGXT.U32 R27, R27, 0x5 ;  /* 0x000000051b1b781a */ /* 0x000fe20000000000 */
[----:B------:R-:W-:Y:S01]  /*0340*/  IMAD.WIDE.U32 R22, R23, 0x8, R28 ;  /* 0x0000000817167825 */ /* 0x000fe200078e001c */
[----:B------:R-:W-:-:S02]  /*0350*/  LOP3.LUT R9, R64, 0x1e, RZ, 0xc0, !PT ;  /* 0x0000001e40097812 */ /* 0x000fc400078ec0ff */
[----:B------:R-:W-:Y:S01]  /*0360*/  LOP3.LUT R57, R53, 0x400, RZ, 0xfc, !PT ;  /* 0x0000040035397812 */ /* 0x000fe200078efcff */
[----:B------:R-:W-:Y:S01]  /*0370*/  IMAD.WIDE R2, R3, 0x8, R28 ;  /* 0x0000000803027825 */ /* 0x000fe200078e021c */
[C---:B------:R-:W-:Y:S02]  /*0380*/  LEA R51, R53.reuse, UR4, 0x3 ;  /* 0x0000000435337c11 */ /* 0x040fe4000f8e18ff */
[----:B------:R-:W-:Y:S01]  /*0390*/  LEA R52, R53, UR4, 0x4 ;  /* 0x0000000435347c11 */ /* 0x000fe2000f8e20ff */
[----:B------:R-:W-:Y:S01]  /*03a0*/  IMAD.MOV.U32 R30, RZ, RZ, R2 ;  /* 0x000000ffff1e7224 */ /* 0x000fe200078e0002 */
[----:B------:R-:W-:Y:S01]  /*03b0*/  SHF.R.S32.HI R2, RZ, 0x1f, R7 ;  /* 0x0000001fff027819 */ /* 0x000fe20000011407 */
[--C-:B------:R-:W-:Y:S01]  /*03c0*/  IMAD.WIDE.U32 R24, R25, 0x8, R28.reuse ;  /* 0x0000000819187825 */ /* 0x100fe200078e001c */
[----:B------:R-:W-:Y:S02]  /*03d0*/  LEA R54, R55, UR4, 0x3 ;  /* 0x0000000437367c11 */ /* 0x000fe4000f8e18ff */
[----:B------:R-:W-:Y:S01]  /*03e0*/  LEA R56, R57, UR4, 0x3 ;  /* 0x0000000439387c11 */ /* 0x000fe2000f8e18ff */
[----:B------:R-:W-:Y:S01]  /*03f0*/  IMAD.WIDE.U32 R26, R27, 0x8, R28 ;  /* 0x000000081b1a7825 */ /* 0x000fe200078e001c */
[----:B------:R-:W-:-:S02]  /*0400*/  LEA R58, R59, UR4, 0x3 ;  /* 0x000000043b3a7c11 */ /* 0x000fc4000f8e18ff */
[----:B------:R-:W-:Y:S01]  /*0410*/  LEA R63, R64, UR4, 0x3 ;  /* 0x00000004403f7c11 */ /* 0x000fe2000f8e18ff */
[----:B------:R-:W-:Y:S01]  /*0420*/  IMAD.WIDE.U32 R28, R9, 0x8, R28 ;  /* 0x00000008091c7825 */ /* 0x000fe200078e001c */
[----:B------:R-:W-:Y:S02]  /*0430*/  LEA R53, R53, UR4, 0x2 ;  /* 0x0000000435357c11 */ /* 0x000fe4000f8e10ff */
[----:B------:R-:W-:Y:S01]  /*0440*/  LEA R55, R55, UR4, 0x4 ;  /* 0x0000000437377c11 */ /* 0x000fe2000f8e20ff */
[----:B------:R-:W-:Y:S01]  /*0450*/  IMAD.WIDE R36, R11, 0x4, R36 ;  /* 0x000000040b247825 */ /* 0x000fe200078e0224 */
[----:B------:R-:W-:Y:S02]  /*0460*/  LEA R57, R57, UR4, 0x4 ;  /* 0x0000000439397c11 */ /* 0x000fe4000f8e20ff */
[----:B------:R-:W-:Y:S02]  /*0470*/  LEA R59, R59, UR4, 0x4 ;  /* 0x000000043b3b7c11 */ /* 0x000fe4000f8e20ff */
[----:B------:R-:W-:-:S02]  /*0480*/  LEA R60, R5, UR4, 0x3 ;  /* 0x00000004053c7c11 */ /* 0x000fc4000f8e18ff */
[C---:B------:R-:W-:Y:S02]  /*0490*/  LEA R61, R5.reuse, UR4, 0x4 ;  /* 0x00000004053d7c11 */ /* 0x040fe4000f8e20ff */
[----:B------:R-:W-:Y:S02]  /*04a0*/  LEA R62, R5, UR4, 0x2 ;  /* 0x00000004053e7c11 */ /* 0x000fe4000f8e10ff */
[----:B------:R-:W-:Y:S02]  /*04b0*/  LEA R64, R64, UR4, 0x4 ;  /* 0x0000000440407c11 */ /* 0x000fe4000f8e20ff */
[----:B------:R-:W-:-:S07]  /*04c0*/  SHF.L.U64.HI R65, R7, 0x2, R2 ;  /* 0x0000000207417819 */ /* 0x000fce0000010202 */
.L_x_1:
[----:B------:R-:W2:Y:S01]  /*04d0*/  LDG.E.EL.64 R74, desc[UR8][R20.64] ;  /* 0x00000008144a7981 */ /* 0x000ea2000c2e1b00 */
[----:B------:R-:W-:Y:S02]  /*04e0*/  CS2R R4, SRZ ;  /* 0x0000000000047805 */ /* 0x000fe4000001ff00 */
[----:B------:R-:W-:Y:S01]  /*04f0*/  CS2R R6, SRZ ;  /* 0x0000000000067805 */ /* 0x000fe2000001ff00 */
[----:B------:R-:W3:Y:S05]  /*0500*/  LDG.E.EL.64 R72, desc[UR8][R24.64] ;  /* 0x0000000818487981 */ /* 0x000eea000c2e1b00 */
[----:B------:R-:W4:Y:S04]  /*0510*/  @!P0 LDG.E.EF.128 R4, desc[UR8][R36.64] ;  /* 0x0000000824048981 */ /* 0x000f28000c0e1d00 */
[----:B------:R-:W3:Y:S01]  /*0520*/  LDG.E.EL.64 R70, desc[UR8][R26.64] ;  /* 0x000000081a467981 */ /* 0x000ee2000c2e1b00 */
[----:B------:R-:W-:Y:S01]  /*0530*/  CS2R R18, SRZ ;  /* 0x0000000000127805 */ /* 0x000fe2000001ff00 */
[----:B------:R-:W-:Y:S01]  /*0540*/  IMAD.MOV.U32 R2, RZ, RZ, R30 ;  /* 0x000000ffff027224 */ /* 0x000fe200078e001e */
[----:B------:R-:W-:-:S02]  /*0550*/  CS2R R16, SRZ ;  /* 0x0000000000107805 */ /* 0x000fc4000001ff00 */
[----:B------:R-:W-:Y:S01]  /*0560*/  CS2R R68, SRZ ;  /* 0x0000000000447805 */ /* 0x000fe2000001ff00 */
[----:B------:R-:W4:Y:S04]  /*0570*/  LDG.E.EL.128 R8, desc[UR8][R22.64] ;  /* 0x0000000816087981 */ /* 0x000f28000c2e1d00 */
[----:B------:R-:W4:Y:S04]  /*0580*/  @!P0 LDG.E.EL.64 R18, desc[UR8][R2.64] ;  /* 0x0000000802128981 */ /* 0x000f28000c2e1b00 */
[----:B------:R-:W4:Y:S04]  /*0590*/  @!P0 LDG.E.EL.64 R16, desc[UR8][R2.64] ;  /* 0x0000000802108981 */ /* 0x000f28000c2e1b00 */
[----:B------:R-:W4:Y:S01]  /*05a0*/  @!P0 LDG.E.EL.64 R68, desc[UR8][R2.64+0x8] ;  /* 0x0000080802448981 */ /* 0x000f22000c2e1b00 */
[----:B------:R-:W-:-:S03]  /*05b0*/  CS2R R30, SRZ ;  /* 0x00000000001e7805 */ /* 0x000fc6000001ff00 */
[----:B------:R-:W4:Y:S04]  /*05c0*/  LDG.E.EL.128 R12, desc[UR8][R28.64] ;  /* 0x000000081c0c7981 */ /* 0x000f28000c2e1d00 */
[----:B------:R-:W4:Y:S01]  /*05d0*/  @!P0 LDG.E.EL.64 R30, desc[UR8][R2.64+0x8] ;  /* 0x00000808021e8981 */ /* 0x000f22000c2e1b00 */
[----:B------:R-:W-:Y:S01]  /*05e0*/  BAR.SYNC.DEFER_BLOCKING 0x0 ;  /* 0x0000000000007b1d */ /* 0x000fe20000010000 */
[----:B--2---:R-:W-:-:S04]  /*05f0*/  SHF.R.U32.HI R77, RZ, 0x1b, R75 ;  /* 0x0000001bff4d7819 */ /* 0x004fc8000001164b */
[----:B------:R-:W-:-:S04]  /*0600*/  LOP3.LUT R77, R77, 0x10, RZ, 0xc0, !PT ;  /* 0x000000104d4d7812 */ /* 0x000fc800078ec0ff */
[----:B------:R-:W-:-:S05]  /*0610*/  IADD3 R76, P1, R74, R77, RZ ;  /* 0x0000004d4a4c7210 */ /* 0x000fca0007f3e0ff */
[----:B------:R-:W-:Y:S01]  /*0620*/  IMAD.X R77, RZ, RZ, R75, P1 ;  /* 0x000000ffff4d7224 */ /* 0x000fe200008e064b */
[----:B---3--:R-:W-:-:S04]  /*0630*/  SHF.R.U32.HI R75, RZ, 0x1b, R73 ;  /* 0x0000001bff4b7819 */ /* 0x008fc80000011649 */
[----:B------:R-:W-:Y:S02]  /*0640*/  LOP3.LUT R75, R75, 0x10, RZ, 0xc0, !PT ;  /* 0x000000104b4b7812 */ /* 0x000fe400078ec0ff */
[----:B----4-:R-:W-:Y:S02]  /*0650*/  SEL R67, R4, RZ, !P0 ;  /* 0x000000ff04437207 */ /* 0x010fe40004000000 */
[----:B------:R-:W-:Y:S02]  /*0660*/  SEL R5, R5, RZ, !P0 ;  /* 0x000000ff05057207 */ /* 0x000fe40004000000 */
[----:B------:R-:W-:Y:S02]  /*0670*/  IADD3 R72, P1, R72, R75, RZ ;  /* 0x0000004b48487210 */ /* 0x000fe40007f3e0ff */
[----:B------:R-:W-:Y:S02]  /*0680*/  SEL R4, R6, RZ, !P0 ;  /* 0x000000ff06047207 */ /* 0x000fe40004000000 */
[----:B------:R-:W-:Y:S01]  /*0690*/  SEL R75, R7, RZ, !P0 ;  /* 0x000000ff074b7207 */ /* 0x000fe20004000000 */
[----:B------:R-:W-:Y:S04]  /*06a0*/  STS [R60], R67 ;  /* 0x000000433c007388 */ /* 0x000fe80000000800 */
[----:B------:R0:W-:Y:S04]  /*06b0*/  STS [R60+0x8], R5 ;  /* 0x000008053c007388 */ /* 0x0001e80000000800 */
[----:B------:R1:W-:Y:S04]  /*06c0*/  STS [R63], R4 ;  /* 0x000000043f007388 */ /* 0x0003e80000000800 */
[----:B------:R-:W-:Y:S01]  /*06d0*/  STS [R60+0x18], R75 ;  /* 0x0000184b3c007388 */ /* 0x000fe20000000800 */
[----:B------:R-:W-:Y:S01]  /*06e0*/  BAR.SYNC.DEFER_BLOCKING 0x0 ;  /* 0x0000000000007b1d */ /* 0x000fe20000010000 */
[----:B------:R-:W-:Y:S01]  /*06f0*/  IMAD.X R73, RZ, RZ, R73, P1 ;  /* 0x000000ffff497224 */ /* 0x000fe200008e0649 */
[----:B------:R-:W-:-:S02]  /*0700*/  SHF.L.U32 R6, R72, 0x4, RZ ;  /* 0x0000000448067819 */ /* 0x000fc400000006ff */
[----:B0-----:R-:W-:Y:S02]  /*0710*/  SHF.R.U32.HI R5, RZ, 0x1b, R71 ;  /* 0x0000001bff057819 */ /* 0x001fe40000011647 */
[----:B------:R-:W-:Y:S02]  /*0720*/  SHF.L.U64.HI R7, R72, 0x4, R73 ;  /* 0x0000000448077819 */ /* 0x000fe40000010249 */
[----:B------:R-:W-:-:S04]  /*0730*/  LOP3.LUT R5, R5, 0x10, RZ, 0xc0, !PT ;  /* 0x0000001005057812 */ /* 0x000fc800078ec0ff */
[----:B------:R-:W-:Y:S01]  /*0740*/  IADD3 R70, P1, R70, R5, RZ ;  /* 0x0000000546467210 */ /* 0x000fe20007f3e0ff */
[----:B------:R-:W-:Y:S04]  /*0750*/  LDS R73, [R51] ;  /* 0x0000000033497984 */ /* 0x000fe80000000800 */
[----:B------:R-:W-:Y:S04]  /*0760*/  LDS R67, [R54] ;  /* 0x0000000036437984 */ /* 0x000fe80000000800 */
[----:B------:R-:W-:Y:S04]  /*0770*/  LDS R72, [R56] ;  /* 0x0000000038487984 */ /* 0x000fe80000000800 */
[----:B------:R-:W-:Y:S01]  /*0780*/  LDS R74, [R58] ;  /* 0x000000003a4a7984 */ /* 0x000fe20000000800 */
[----:B------:R-:W-:Y:S01]  /*0790*/  BAR.SYNC.DEFER_BLOCKING 0x0 ;  /* 0x0000000000007b1d */ /* 0x000fe20000010000 */
[----:B------:R-:W-:Y:S01]  /*07a0*/  IMAD.X R71, RZ, RZ, R71, P1 ;  /* 0x000000ffff477224 */ /* 0x000fe200008e0647 */
[C---:B------:R-:W-:Y:S01]  /*07b0*/  SHF.L.U64.HI R5, R76.reuse, 0x4, R77 ;  /* 0x000000044c057819 */ /* 0x040fe2000001024d */
[----:B-1----:R-:W-:-:S03]  /*07c0*/  IMAD.SHL.U32 R4, R76, 0x10, RZ ;  /* 0x000000104c047824 */ /* 0x002fc600078e00ff */
[C---:B------:R-:W-:Y:S01]  /*07d0*/  SHF.L.U64.HI R71, R70.reuse, 0x4, R71 ;  /* 0x0000000446477819 */ /* 0x040fe20000010247 */
[----:B------:R-:W-:Y:S01]  /*07e0*/  IMAD.SHL.U32 R70, R70, 0x10, RZ ;  /* 0x0000001046467824 */ /* 0x000fe200078e00ff */
[----:B------:R-:W-:Y:S01]  /*07f0*/  SEL R76, R17, RZ, !P0 ;  /* 0x000000ff114c7207 */ /* 0x000fe20004000000 */
[----:B------:R0:W-:Y:S04]  /*0800*/  STS.64 [R51+0x1000], R6 ;  /* 0x0010000633007388 */ /* 0x0001e80000000a00 */
[----:B------:R-:W-:Y:S04]  /*0810*/  STS.64 [R51], R4 ;  /* 0x0000000433007388 */ /* 0x000fe80000000a00 */
[----:B------:R-:W-:Y:S04]  /*0820*/  STS.64 [R51+0x2000], R4 ;  /* 0x0020000433007388 */ /* 0x000fe80000000a00 */
[----:B------:R1:W-:Y:S01]  /*0830*/  STS.64 [R51+0x3000], R70 ;  /* 0x0030004633007388 */ /* 0x0003e20000000a00 */
[----:B0-----:R-:W-:-:S04]  /*0840*/  SEL R7, R19, RZ, !P0 ;  /* 0x000000ff13077207 */ /* 0x001fc80004000000 */
[----:B------:R-:W-:Y:S02]  /*0850*/  SHF.R.U32.HI R6, RZ, 0x1b, R7 ;  /* 0x0000001bff067819 */ /* 0x000fe40000011607 */
[----:B------:R-:W-:Y:S02]  /*0860*/  SEL R19, R18, RZ, !P0 ;  /* 0x000000ff12137207 */ /* 0x000fe40004000000 */
[----:B------:R-:W-:Y:S02]  /*0870*/  LOP3.LUT R6, R6, 0x10, RZ, 0xc0, !PT ;  /* 0x0000001006067812 */ /* 0x000fe400078ec0ff */
[----:B------:R-:W-:Y:S02]  /*0880*/  SEL R77, R69, RZ, !P0 ;  /* 0x000000ff454d7207 */ /* 0x000fe40004000000 */
[----:B-1----:R-:W-:Y:S01]  /*0890*/  SHF.R.U32.HI R70, RZ, 0x1b, R76 ;  /* 0x0000001bff467819 */ /* 0x002fe2000001164c */
[----:B------:R-:W-:Y:S01]  /*08a0*/  BAR.SYNC.DEFER_BLOCKING 0x0 ;  /* 0x0000000000007b1d */ /* 0x000fe20000010000 */
[----:B------:R-:W-:-:S02]  /*08b0*/  IADD3 R6, P1, R6, R19, RZ ;  /* 0x0000001306067210 */ /* 0x000fc40007f3e0ff */
[----:B------:R-:W-:Y:S02]  /*08c0*/  SEL R19, R16, RZ, !P0 ;  /* 0x000000ff10137207 */ /* 0x000fe40004000000 */
[----:B------:R-:W-:Y:S02]  /*08d0*/  SHF.R.U32.HI R75, RZ, 0x1b, R77 ;  /* 0x0000001bff4b7819 */ /* 0x000fe4000001164d */
[----:B------:R-:W-:Y:S01]  /*08e0*/  LOP3.LUT R70, R70, 0x10, RZ, 0xc0, !PT ;  /* 0x0000001046467812 */ /* 0x000fe200078ec0ff */
[----:B------:R-:W-:Y:S01]  /*08f0*/  IMAD.X R69, RZ, RZ, R7, P1 ;  /* 0x000000ffff457224 */ /* 0x000fe200008e0607 */
[----:B------:R-:W-:Y:S02]  /*0900*/  SEL R4, R68, RZ, !P0 ;  /* 0x000000ff44047207 */ /* 0x000fe40004000000 */
[----:B------:R-:W-:Y:S02]  /*0910*/  LOP3.LUT R75, R75, 0x10, RZ, 0xc0, !PT ;  /* 0x000000104b4b7812 */ /* 0x000fe400078ec0ff */
[----:B------:R-:W-:Y:S01]  /*0920*/  IADD3 R70, P1, R70, R19, RZ ;  /* 0x0000001346467210 */ /* 0x000fe20007f3e0ff */
[C---:B------:R-:W-:Y:S01]  /*0930*/  IMAD.SHL.U32 R68, R6.reuse, 0x100, RZ ;  /* 0x0000010006447824 */ /* 0x040fe200078e00ff */
[----:B------:R-:W-:-:S02]  /*0940*/  SHF.L.U64.HI R69, R6, 0x8, R69 ;  /* 0x0000000806457819 */ /* 0x000fc40000010245 */
[----:B------:R-:W-:Y:S01]  /*0950*/  IADD3 R75, P2, R75, R4, RZ ;  /* 0x000000044b4b7210 */ /* 0x000fe20007f5e0ff */
[----:B------:R-:W0:Y:S04]  /*0960*/  LDS.128 R16, [R60] ;  /* 0x000000003c107984 */ /* 0x000e280000000c00 */
[----:B------:R-:W1:Y:S01]  /*0970*/  LDS.128 R4, [R60+0x10] ;  /* 0x000010003c047984 */ /* 0x000e620000000c00 */
[----:B------:R-:W-:Y:S01]  /*0980*/  BAR.SYNC.DEFER_BLOCKING 0x0 ;  /* 0x0000000000007b1d */ /* 0x000fe20000010000 */
[----:B------:R-:W-:Y:S01]  /*0990*/  SHF.R.U32.HI R79, RZ, 0x19, R9 ;  /* 0x00000019ff4f7819 */ /* 0x000fe20000011609 */
[----:B------:R-:W-:-:S03]  /*09a0*/  IMAD.X R71, RZ, RZ, R76, P1 ;  /* 0x000000ffff477224 */ /* 0x000fc600008e064c */
[----:B------:R-:W-:Y:S02]  /*09b0*/  LOP3.LUT R79, R79, 0x40, RZ, 0xc0, !PT ;  /* 0x000000404f4f7812 */ /* 0x000fe400078ec0ff */
[C---:B------:R-:W-:Y:S02]  /*09c0*/  SHF.L.U64.HI R71, R70.reuse, 0x8, R71 ;  /* 0x0000000846477819 */ /* 0x040fe40000010247 */
[----:B------:R-:W-:Y:S01]  /*09d0*/  SHF.L.U32 R70, R70, 0x8, RZ ;  /* 0x0000000846467819 */ /* 0x000fe200000006ff */
[----:B------:R2:W-:Y:S02]  /*09e0*/  STS.64 [R51], R68 ;  /* 0x0000004433007388 */ /* 0x0005e40000000a00 */
[----:B--2---:R-:W-:-:S04]  /*09f0*/  LEA R68, P1, R8, UR10, 0x2 ;  /* 0x0000000a08447c11 */ /* 0x004fc8000f8210ff */
[----:B------:R-:W-:Y:S02]  /*0a00*/  LEA.HI.X R81, R8, UR11, R9, 0x2, P1 ;  /* 0x0000000b08517c11 */ /* 0x000fe400088f1409 */
[----:B------:R-:W-:Y:S01]  /*0a10*/  IADD3 R79, P1, R79, R68, RZ ;  /* 0x000000444f4f7210 */ /* 0x000fe20007f3e0ff */
[----:B------:R2:W-:Y:S04]  /*0a20*/  STS.64 [R51+0x1000], R70 ;  /* 0x0010004633007388 */ /* 0x0005e80000000a00 */
[----:B------:R-:W-:Y:S01]  /*0a30*/  IMAD.X R81, RZ, RZ, R81, P1 ;  /* 0x000000ffff517224 */ /* 0x000fe200008e0651 */
[----:B0-----:R-:W-:Y:S01]  /*0a40*/  LEA R79, P1, R16, R79, 0x2 ;  /* 0x0000004f104f7211 */ /* 0x001fe200078210ff */
[----:B------:R-:W-:-:S03]  /*0a50*/  IMAD.X R76, RZ, RZ, R77, P2 ;  /* 0x000000ffff4c7224 */ /* 0x000fc600010e064d */
[----:B------:R-:W-:Y:S02]  /*0a60*/  LEA.HI.X R81, R16, R81, R17, 0x2, P1 ;  /* 0x0000005110517211 */ /* 0x000fe400008f1411 */
[----:B------:R-:W-:Y:S02]  /*0a70*/  SEL R16, R30, RZ, !P0 ;  /* 0x000000ff1e107207 */ /* 0x000fe40004000000 */
[----:B--2---:R-:W-:Y:S02]  /*0a80*/  SHF.R.U32.HI R71, RZ, 0x19, R11 ;  /* 0x00000019ff477819 */ /* 0x004fe4000001160b */
[----:B------:R-:W-:Y:S02]  /*0a90*/  SEL R30, R31, RZ, !P0 ;  /* 0x000000ff1f1e7207 */ /* 0x000fe40004000000 */
[----:B------:R-:W-:Y:S02]  /*0aa0*/  LEA R8, P1, R10, UR10, 0x2 ;  /* 0x0000000a0a087c11 */ /* 0x000fe4000f8210ff */
[----:B------:R-:W-:-:S02]  /*0ab0*/  LOP3.LUT R71, R71, 0x40, RZ, 0xc0, !PT ;  /* 0x0000004047477812 */ /* 0x000fc400078ec0ff */
[C---:B------:R-:W-:Y:S01]  /*0ac0*/  SHF.L.U64.HI R77, R75.reuse, 0x8, R76 ;  /* 0x000000084b4d7819 */ /* 0x040fe2000001024c */
[----:B------:R-:W-:Y:S01]  /*0ad0*/  IMAD.SHL.U32 R76, R75, 0x100, RZ ;  /* 0x000001004b4c7824 */ /* 0x000fe200078e00ff */
[----:B------:R-:W-:Y:S02]  /*0ae0*/  SHF.R.U32.HI R9, RZ, 0x1b, R30 ;  /* 0x0000001bff097819 */ /* 0x000fe4000001161e */
[----:B------:R-:W-:Y:S02]  /*0af0*/  LEA.HI.X R75, R10, UR11, R11, 0x2, P1 ;  /* 0x0000000b0a4b7c11 */ /* 0x000fe400088f140b */
[----:B------:R-:W-:Y:S02]  /*0b00*/  IADD3 R71, P1, R71, R8, RZ ;  /* 0x0000000847477210 */ /* 0x000fe40007f3e0ff */
[----:B------:R-:W-:-:S03]  /*0b10*/  LOP3.LUT R9, R9, 0x10, RZ, 0xc0, !PT ;  /* 0x0000001009097812 */ /* 0x000fc600078ec0ff */
[----:B------:R-:W-:Y:S01]  /*0b20*/  IMAD.X R75, RZ, RZ, R75, P1 ;  /* 0x000000ffff4b7224 */ /* 0x000fe200008e064b */
[----:B------:R-:W-:-:S05]  /*0b30*/  IADD3 R9, P1, R9, R16, RZ ;  /* 0x0000001009097210 */ /* 0x000fca0007f3e0ff */
[----:B------:R-:W-:-:S05]  /*0b40*/  IMAD.X R16, RZ, RZ, R30, P1 ;  /* 0x000000ffff107224 */ /* 0x000fca00008e061e */
[C---:B------:R-:W-:Y:S01]  /*0b50*/  SHF.L.U64.HI R17, R9.reuse, 0x8, R16 ;  /* 0x0000000809117819 */ /* 0x040fe20000010210 */
[----:B------:R-:W-:Y:S01]  /*0b60*/  IMAD.SHL.U32 R16, R9, 0x100, RZ ;  /* 0x0000010009107824 */ /* 0x000fe200078e00ff */
[----:B------:R-:W-:Y:S04]  /*0b70*/  STS.64 [R51+0x2000], R76 ;  /* 0x0020004c33007388 */ /* 0x000fe80000000a00 */
[----:B------:R-:W-:Y:S01]  /*0b80*/  STS.64 [R51+0x3000], R16 ;  /* 0x0030001033007388 */ /* 0x000fe20000000a00 */
[----:B------:R-:W-:Y:S01]  /*0b90*/  BAR.SYNC.DEFER_BLOCKING 0x0 ;  /* 0x0000000000007b1d */ /* 0x000fe20000010000 */
[----:B------:R-:W-:Y:S02]  /*0ba0*/  LEA R71, P2, R18, R71, 0x2 ;  /* 0x0000004712477211 */ /* 0x000fe400078410ff */
[----:B------:R-:W-:-:S02]  /*0bb0*/  SHF.R.U32.HI R31, RZ, 0x19, R13 ;  /* 0x00000019ff1f7819 */ /* 0x000fc4000001160d */
[----:B------:R-:W-:Y:S02]  /*0bc0*/  LEA.HI.X R75, R18, R75, R19, 0x2, P2 ;  /* 0x0000004b124b7211 */ /* 0x000fe400010f1413 */
[----:B------:R-:W-:Y:S02]  /*0bd0*/  LEA R8, P1, R12, UR10, 0x2 ;  /* 0x0000000a0c087c11 */ /* 0x000fe4000f8210ff */
[----:B------:R-:W-:Y:S02]  /*0be0*/  LOP3.LUT R31, R31, 0x40, RZ, 0xc0, !PT ;  /* 0x000000401f1f7812 */ /* 0x000fe400078ec0ff */
[----:B------:R-:W-:Y:S02]  /*0bf0*/  LEA R18, P2, R14, UR10, 0x2 ;  /* 0x0000000a0e127c11 */ /* 0x000fe4000f8410ff */
[----:B------:R-:W-:Y:S02]  /*0c00*/  LEA.HI.X R69, R12, UR11, R13, 0x2, P1 ;  /* 0x0000000b0c457c11 */ /* 0x000fe400088f140d */
[----:B------:R-:W-:-:S02]  /*0c10*/  SHF.R.U32.HI R19, RZ, 0x19, R15 ;  /* 0x00000019ff137819 */ /* 0x000fc4000001160f */
[----:B------:R-:W-:Y:S02]  /*0c20*/  LEA.HI.X R30, R14, UR11, R15, 0x2, P2 ;  /* 0x0000000b0e1e7c11 */ /* 0x000fe400090f140f */
[----:B------:R-:W-:Y:S02]  /*0c30*/  IADD3 R31, P1, R31, R8, RZ ;  /* 0x000000081f1f7210 */ /* 0x000fe40007f3e0ff */
[----:B------:R-:W0:Y:S04]  /*0c40*/  LDS.128 R8, [R60] ;  /* 0x000000003c087984 */ /* 0x000e280000000c00 */
[----:B------:R-:W2:Y:S01]  /*0c50*/  LDS.128 R12, [R60+0x10] ;  /* 0x000010003c0c7984 */ /* 0x000ea20000000c00 */
[----:B------:R-:W-:Y:S02]  /*0c60*/  LOP3.LUT R19, R19, 0x40, RZ, 0xc0, !PT ;  /* 0x0000004013137812 */ /* 0x000fe400078ec0ff */
[----:B------:R-:W-:Y:S01]  /*0c70*/  IADD3.X R69, RZ, R69, RZ, P1, !PT ;  /* 0x00000045ff457210 */ /* 0x000fe20000ffe4ff */
[----:B------:R-:W-:Y:S01]  /*0c80*/  BAR.SYNC.DEFER_BLOCKING 0x0 ;  /* 0x0000000000007b1d */ /* 0x000fe20000010000 */
[----:B------:R-:W-:-:S02]  /*0c90*/  IADD3 R19, P2, R19, R18, RZ ;  /* 0x0000001213137210 */ /* 0x000fc40007f5e0ff */
[----:B-1----:R-:W-:-:S04]  /*0ca0*/  LEA R31, P1, R4, R31, 0x2 ;  /* 0x0000001f041f7211 */ /* 0x002fc800078210ff */
[----:B------:R-:W-:Y:S01]  /*0cb0*/  LEA.HI.X R69, R4, R69, R5, 0x2, P1 ;  /* 0x0000004504457211 */ /* 0x000fe200008f1405 */
[----:B------:R-:W-:Y:S01]  /*0cc0*/  IMAD.X R5, RZ, RZ, R30, P2 ;  /* 0x000000ffff057224 */ /* 0x000fe200010e061e */
[----:B------:R-:W-:-:S04]  /*0cd0*/  LEA R19, P1, R6, R19, 0x2 ;  /* 0x0000001306137211 */ /* 0x000fc800078210ff */
[----:B------:R-:W-:Y:S02]  /*0ce0*/  LEA.HI.X R7, R6, R5, R7, 0x2, P1 ;  /* 0x0000000506077211 */ /* 0x000fe400008f1407 */
[----:B0-----:R-:W-:Y:S02]  /*0cf0*/  LEA R77, P1, R8, R79, 0x2 ;  /* 0x0000004f084d7211 */ /* 0x001fe400078210ff */
[----:B------:R-:W-:Y:S02]  /*0d00*/  LEA R5, P2, R10, R71, 0x2 ;  /* 0x000000470a057211 */ /* 0x000fe400078410ff */
[----:B--2---:R-:W-:Y:S02]  /*0d10*/  LEA R17, P3, R12, R31, 0x2 ;  /* 0x0000001f0c117211 */ /* 0x004fe400078610ff */
[----:B------:R-:W-:Y:S02]  /*0d20*/  LEA R19, P4, R14, R19, 0x2 ;  /* 0x000000130e137211 */ /* 0x000fe400078810ff */
[----:B------:R-:W-:-:S02]  /*0d30*/  LEA.HI.X R8, R8, R81, R9, 0x2, P1 ;  /* 0x0000005108087211 */ /* 0x000fc400008f1409 */
[----:B------:R-:W-:Y:S02]  /*0d40*/  LEA.HI.X R10, R10, R75, R11, 0x2, P2 ;  /* 0x0000004b0a0a7211 */ /* 0x000fe400010f140b */
[----:B------:R-:W-:Y:S02]  /*0d50*/  LEA.HI.X R6, R12, R69, R13, 0x2, P3 ;  /* 0x000000450c067211 */ /* 0x000fe400018f140d */
[----:B------:R-:W-:Y:S02]  /*0d60*/  LEA.HI.X R4, R14, R7, R15, 0x2, P4 ;  /* 0x000000070e047211 */ /* 0x000fe400020f140f */
[----:B------:R-:W-:Y:S02]  /*0d70*/  IADD3 R12, P1, R77, R66, RZ ;  /* 0x000000424d0c7210 */ /* 0x000fe40007f3e0ff */
[----:B------:R-:W-:Y:S02]  /*0d80*/  IADD3 R14, P2, R5, R66, RZ ;  /* 0x00000042050e7210 */ /* 0x000fe40007f5e0ff */
[----:B------:R-:W-:-:S02]  /*0d90*/  IADD3 R16, P3, R17, R66, RZ ;  /* 0x0000004211107210 */ /* 0x000fc40007f7e0ff */
[----:B------:R-:W-:Y:S01]  /*0da0*/  IADD3 R18, P4, R19, R66, RZ ;  /* 0x0000004213127210 */ /* 0x000fe20007f9e0ff */
[--C-:B------:R-:W-:Y:S02]  /*0db0*/  IMAD.X R13, R8, 0x1, R65.reuse, P1 ;  /* 0x00000001080d7824 */ /* 0x100fe400008e0641 */
[--C-:B------:R-:W-:Y:S02]  /*0dc0*/  IMAD.X R15, R10, 0x1, R65.reuse, P2 ;  /* 0x000000010a0f7824 */ /* 0x100fe400010e0641 */
[--C-:B------:R-:W-:Y:S02]  /*0dd0*/  IMAD.X R17, R6, 0x1, R65.reuse, P3 ;  /* 0x0000000106117824 */ /* 0x100fe400018e0641 */
[----:B------:R-:W-:Y:S01]  /*0de0*/  IMAD.X R19, R4, 0x1, R65, P4 ;  /* 0x0000000104137824 */ /* 0x000fe200020e0641 */
[----:B------:R-:W-:Y:S04]  /*0df0*/  STS.64 [R61], R12 ;  /* 0x0000000c3d007388 */ /* 0x000fe80000000a00 */
[----:B------:R0:W-:Y:S04]  /*0e00*/  STS.64 [R61+0x10], R14 ;  /* 0x0000100e3d007388 */ /* 0x0001e80000000a00 */
[----:B------:R-:W-:Y:S04]  /*0e10*/  STS.64 [R64], R16 ;  /* 0x0000001040007388 */ /* 0x000fe80000000a00 */
[----:B------:R-:W-:Y:S01]  /*0e20*/  STS.64 [R61+0x30], R18 ;  /* 0x000030123d007388 */ /* 0x000fe20000000a00 */
[----:B------:R-:W-:Y:S06]  /*0e30*/  BAR.SYNC.DEFER_BLOCKING 0x0 ;  /* 0x0000000000007b1d */ /* 0x000fec0000010000 */
[----:B------:R-:W1:Y:S04]  /*0e40*/  LDS.64 R10, [R59] ;  /* 0x000000003b0a7984 */ /* 0x000e680000000a00 */
[----:B------:R-:W2:Y:S04]  /*0e50*/  LDS.64 R4, [R52] ;  /* 0x0000000034047984 */ /* 0x000ea80000000a00 */
[----:B------:R-:W3:Y:S04]  /*0e60*/  LDS.64 R6, [R55] ;  /* 0x0000000037067984 */ /* 0x000ee80000000a00 */
[----:B------:R-:W4:Y:S01]  /*0e70*/  LDS.64 R8, [R57] ;  /* 0x0000000039087984 */ /* 0x000f220000000a00 */
[----:B------:R-:W-:Y:S01]  /*0e80*/  HFMA2.MMA R69, -RZ, RZ, 0, 0 ;  /* 0x00000000ff457435 */ /* 0x000fe200000001ff */
[----:B0-----:R-:W-:-:S02]  /*0e90*/  IMAD.MOV.U32 R15, RZ, RZ, RZ ;  /* 0x000000ffff0f7224 */ /* 0x001fc400078e00ff */
[----:B------:R-:W-:Y:S02]  /*0ea0*/  IMAD.MOV.U32 R31, RZ, RZ, RZ ;  /* 0x000000ffff1f7224 */ /* 0x000fe400078e00ff */
[----:B------:R-:W-:Y:S02]  /*0eb0*/  IMAD.MOV.U32 R13, RZ, RZ, RZ ;  /* 0x000000ffff0d7224 */ /* 0x000fe400078e00ff */
[----:B-1----:R-:W4:Y:S04]  /*0ec0*/  @!P0 LDG.E.EL R15, desc[UR8][R10.64] ;  /* 0x000000080a0f8981 */ /* 0x002f28000c2e1900 */
[----:B--2---:R-:W2:Y:S04]  /*0ed0*/  @!P0 LDG.E.EL R31, desc[UR8][R4.64] ;  /* 0x00000008041f8981 */ /* 0x004ea8000c2e1900 */
[----:B---3--:R-:W3:Y:S04]  /*0ee0*/  @!P0 LDG.E.EL R69, desc[UR8][R6.64] ;  /* 0x0000000806458981 */ /* 0x008ee8000c2e1900 */
[----:B----4-:R-:W4:Y:S01]  /*0ef0*/  @!P0 LDG.E.EL R13, desc[UR8][R8.64] ;  /* 0x00000008080d8981 */ /* 0x010f22000c2e1900 */
[----:B------:R-:W-:-:S04]  /*0f00*/  ISETP.NE.U32.AND P1, PT, R33, -0x800, PT ;  /* 0xfffff8002100780c */ /* 0x000fc80003f25070 */
[----:B------:R-:W-:Y:S01]  /*0f10*/  ISETP.NE.AND.EX P1, PT, R38, -0x1, PT, P1 ;  /* 0xffffffff2600780c */ /* 0x000fe20003f25310 */
[----:B------:R-:W-:Y:S01]  /*0f20*/  IMAD.MOV.U32 R17, RZ, RZ, 0x3f800000 ;  /* 0x3f800000ff117424 */ /* 0x000fe200078e00ff */
[----:B------:R-:W-:Y:S01]  /*0f30*/  MOV R16, 0x3f800000 ;  /* 0x3f80000000107802 */ /* 0x000fe20000000f00 */
[----:B------:R-:W-:Y:S02]  /*0f40*/  IMAD.MOV.U32 R18, RZ, RZ, 0x3f800000 ;  /* 0x3f800000ff127424 */ /* 0x000fe400078e00ff */
[----:B------:R-:W-:Y:S02]  /*0f50*/  IMAD.MOV.U32 R19, RZ, RZ, 0x3f800000 ;  /* 0x3f800000ff137424 */ /* 0x000fe400078e00ff */
[--C-:B-----5:R-:W-:Y:S01]  /*0f60*/  FADD R15, R15, R32.reuse ;  /* 0x000000200f0f7221 */ /* 0x120fe20000000000 */
[----:B--2---:R-:W-:-:S03]  /*0f70*/  FADD R12, R31, R32 ;  /* 0x000000201f0c7221 */ /* 0x004fc60000000000 */
[----:B------:R-:W-:Y:S01]  /*0f80*/  FADD R74, R74, R15 ;  /* 0x0000000f4a4a7221 */ /* 0x000fe20000000000 */
[--C-:B---3--:R-:W-:Y:S01]  /*0f90*/  FADD R14, R69, R32.reuse ;  /* 0x00000020450e7221 */ /* 0x108fe20000000000 */
[----:B----4-:R-:W-:Y:S01]  /*0fa0*/  FADD R13, R13, R32 ;  /* 0x000000200d0d7221 */ /* 0x010fe20000000000 */
[----:B------:R-:W-:Y:S02]  /*0fb0*/  FADD R68, R73, R12 ;  /* 0x0000000c49447221 */ /* 0x000fe40000000000 */
[----:B------:R-:W-:Y:S01]  /*0fc0*/  FADD R70, R67, R14 ;  /* 0x0000000e43467221 */ /* 0x000fe20000000000 */
[----:B------:R-:W-:Y:S01]  /*0fd0*/  FADD R72, R72, R13 ;  /* 0x0000000d48487221 */ /* 0x000fe20000000000 */
[----:B------:R-:W-:Y:S01]  /*0fe0*/  IMAD.MOV.U32 R12, RZ, RZ, RZ ;  /* 0x000000ffff0c7224 */ /* 0x000fe200078e00ff */
[----:B------:R-:W-:Y:S01]  /*0ff0*/  MOV R11, R74 ;  /* 0x0000004a000b7202 */ /* 0x000fe20000000f00 */
[----:B------:R-:W-:Y:S02]  /*1000*/  IMAD.MOV.U32 R13, RZ, RZ, RZ ;  /* 0x000000ffff0d7224 */ /* 0x000fe400078e00ff */
[----:B------:R-:W-:-:S02]  /*1010*/  IMAD.MOV.U32 R14, RZ, RZ, RZ ;  /* 0x000000ffff0e7224 */ /* 0x000fc400078e00ff */
[----:B------:R-:W-:Y:S02]  /*1020*/  IMAD.MOV.U32 R15, RZ, RZ, RZ ;  /* 0x000000ffff0f7224 */ /* 0x000fe400078e00ff */
[----:B------:R-:W-:Y:S02]  /*1030*/  IMAD.MOV.U32 R8, RZ, RZ, R68 ;  /* 0x000000ffff087224 */ /* 0x000fe400078e0044 */
[----:B------:R-:W-:Y:S02]  /*1040*/  IMAD.MOV.U32 R9, RZ, RZ, R70 ;  /* 0x000000ffff097224 */ /* 0x000fe400078e0046 */
[----:B------:R-:W-:Y:S01]  /*1050*/  IMAD.MOV.U32 R10, RZ, RZ, R72 ;  /* 0x000000ffff0a7224 */ /* 0x000fe200078e0048 */
[----:B------:R-:W-:Y:S06]  /*1060*/  @!P1 BRA `(.L_x_0) ;  /* 0x0000000000e09947 */ /* 0x000fec0003800000 */
[----:B------:R-:W-:Y:S01]  /*1070*/  FADD R16, R39, 1 ;  /* 0x3f80000027107421 */ /* 0x000fe20000000000 */
[----:B------:R-:W-:Y:S01]  /*1080*/  FADD R12, R68, -R47 ;  /* 0x8000002f440c7221 */ /* 0x000fe20000000000 */
[----:B------:R-:W-:Y:S01]  /*1090*/  FADD R17, R40, 1 ;  /* 0x3f80000028117421 */ /* 0x000fe20000000000 */
[----:B------:R-:W-:Y:S01]  /*10a0*/  FADD R13, R70, -R48 ;  /* 0x80000030460d7221 */ /* 0x000fe20000000000 */
[----:B------:R-:W-:Y:S01]  /*10b0*/  FMUL R5, R16, 0.25 ;  /* 0x3e80000010057820 */ /* 0x000fe20000400000 */
[----:B------:R-:W-:Y:S01]  /*10c0*/  FMUL R7, R12, 0.25 ;  /* 0x3e8000000c077820 */ /* 0x000fe20000400000 */
[----:B------:R-:W-:Y:S01]  /*10d0*/  FSETP.GT.AND P6, PT, |R16|, 8.50705917302346158658e+37, PT ;  /* 0x7e8000001000780b */ /* 0x000fe20003fc4200 */
[----:B------:R-:W-:Y:S01]  /*10e0*/  FADD R18, R41, 1 ;  /* 0x3f80000029127421 */ /* 0x000fe20000000000 */
[----:B------:R-:W-:Y:S01]  /*10f0*/  FADD R19, R42, 1 ;  /* 0x3f8000002a137421 */ /* 0x000fe20000000000 */
[----:B------:R-:W-:Y:S01]  /*1100*/  FMUL R4, R17, 0.25 ;  /* 0x3e80000011047820 */ /* 0x000fe20000400000 */
[----:B------:R-:W-:Y:S01]  /*1110*/  FMUL R6, R13, 0.25 ;  /* 0x3e8000000d067820 */ /* 0x000fe20000400000 */
[----:B------:R-:W-:Y:S01]  /*1120*/  FSEL R5, R5, R16, P6 ;  /* 0x0000001005057208 */ /* 0x000fe20003000000 */
[----:B------:R-:W-:Y:S01]  /*1130*/  FMUL R9, R18, 0.25 ;  /* 0x3e80000012097820 */ /* 0x000fe20000400000 */
[----:B------:R-:W-:Y:S01]  /*1140*/  FSETP.GT.AND P3, PT, |R17|, 8.50705917302346158658e+37, PT ;  /* 0x7e8000001100780b */ /* 0x000fe20003f64200 */
[----:B------:R-:W-:Y:S01]  /*1150*/  FMUL R14, R19, 0.25 ;  /* 0x3e800000130e7820 */ /* 0x000fe20000400000 */
[----:B------:R-:W-:Y:S01]  /*1160*/  FSEL R7, R7, R12, P6 ;  /* 0x0000000c07077208 */ /* 0x000fe20003000000 */
[----:B------:R-:W-:Y:S01]  /*1170*/  FADD R15, R74, -R50 ;  /* 0x800000324a0f7221 */ /* 0x000fe20000000000 */
[----:B------:R-:W-:-:S02]  /*1180*/  FSETP.GEU.AND P5, PT, |R18|, 1.175494350822287508e-38, PT ;  /* 0x008000001200780b */ /* 0x000fc40003fae200 */
[----:B------:R-:W-:Y:S01]  /*1190*/  FSETP.GEU.AND P6, PT, |R19|, 1.175494350822287508e-38, PT ;  /* 0x008000001300780b */ /* 0x000fe20003fce200 */
[----:B------:R-:W-:Y:S01]  /*11a0*/  FMUL R30, R15, 0.25 ;  /* 0x3e8000000f1e7820 */ /* 0x000fe20000400000 */
[----:B------:R-:W-:Y:S02]  /*11b0*/  FSETP.GEU.AND P1, PT, |R16|, 1.175494350822287508e-38, PT ;  /* 0x008000001000780b */ /* 0x000fe40003f2e200 */
[----:B------:R-:W-:Y:S02]  /*11c0*/  FSETP.GEU.AND P2, PT, |R17|, 1.175494350822287508e-38, PT ;  /* 0x008000001100780b */ /* 0x000fe40003f4e200 */
[----:B------:R-:W-:Y:S02]  /*11d0*/  FSEL R4, R4, R17, P3 ;  /* 0x0000001104047208 */ /* 0x000fe40001800000 */
[----:B------:R-:W-:Y:S02]  /*11e0*/  FSEL R6, R6, R13, P3 ;  /* 0x0000000d06067208 */ /* 0x000fe40001800000 */
[----:B------:R-:W-:-:S02]  /*11f0*/  FSETP.GT.AND P4, PT, |R18|, 8.50705917302346158658e+37, PT ;  /* 0x7e8000001200780b */ /* 0x000fc40003f84200 */
[----:B------:R-:W-:Y:S02]  /*1200*/  FSETP.GT.AND P3, PT, |R19|, 8.50705917302346158658e+37, PT ;  /* 0x7e8000001300780b */ /* 0x000fe40003f64200 */
[----:B------:R-:W-:Y:S01]  /*1210*/  FSEL R10, R9, R18, P4 ;  /* 0x00000012090a7208 */ /* 0x000fe20002000000 */
[----:B------:R-:W-:Y:S01]  /*1220*/  @!P1 FMUL R5, R5, 16777216 ;  /* 0x4b80000005059820 */ /* 0x000fe20000400000 */
[----:B------:R-:W-:Y:S01]  /*1230*/  FSEL R11, R14, R19, P3 ;  /* 0x000000130e0b7208 */ /* 0x000fe20001800000 */
[----:B------:R-:W-:Y:S01]  /*1240*/  @!P2 FMUL R4, R4, 16777216 ;  /* 0x4b8000000404a820 */ /* 0x000fe20000400000 */
[----:B------:R-:W-:Y:S01]  /*1250*/  FADD R14, R72, -R49 ;  /* 0x80000031480e7221 */ /* 0x000fe20000000000 */
[----:B------:R-:W-:Y:S01]  /*1260*/  @!P5 FMUL R10, R10, 16777216 ;  /* 0x4b8000000a0ad820 */ /* 0x000fe20000400000 */
[----:B------:R0:W1:Y:S01]  /*1270*/  MUFU.RCP R8, R5 ;  /* 0x0000000500087308 */ /* 0x0000620000001000 */
[----:B------:R-:W-:Y:S01]  /*1280*/  @!P6 FMUL R11, R11, 16777216 ;  /* 0x4b8000000b0be820 */ /* 0x000fe20000400000 */
[----:B------:R-:W-:Y:S01]  /*1290*/  FSEL R30, R30, R15, P3 ;  /* 0x0000000f1e1e7208 */ /* 0x000fe20001800000 */
[----:B------:R-:W-:Y:S01]  /*12a0*/  @!P1 FMUL R7, R7, 16777216 ;  /* 0x4b80000007079820 */ /* 0x000fe20000400000 */
[----:B------:R-:W-:-:S03]  /*12b0*/  @!P2 FMUL R6, R6, 16777216 ;  /* 0x4b8000000606a820 */ /* 0x000fc60000400000 */
[----:B------:R-:W-:Y:S01]  /*12c0*/  @!P6 FMUL R30, R30, 16777216 ;  /* 0x4b8000001e1ee820 */ /* 0x000fe20000400000 */
[----:B------:R2:W3:Y:S01]  /*12d0*/  MUFU.RCP R9, R4 ;  /* 0x0000000400097308 */ /* 0x0004e20000001000 */
[----:B0-----:R-:W-:-:S05]  /*12e0*/  FMUL R5, R14, 0.25 ;  /* 0x3e8000000e057820 */ /* 0x001fca0000400000 */
[----:B------:R-:W-:Y:S01]  /*12f0*/  FSEL R5, R5, R14, P4 ;  /* 0x0000000e05057208 */ /* 0x000fe20002000000 */
[----:B-1----:R-:W-:Y:S01]  /*1300*/  FFMA R8, R8, R7, R47 ;  /* 0x0000000708087223 */ /* 0x002fe2000000002f */
[----:B------:R-:W0:Y:S03]  /*1310*/  MUFU.RCP R10, R10 ;  /* 0x0000000a000a7308 */ /* 0x000e260000001000 */
[----:B------:R-:W-:Y:S01]  /*1320*/  @!P5 FMUL R5, R5, 16777216 ;  /* 0x4b8000000505d820 */ /* 0x000fe20000400000 */
[----:B--2---:R-:W-:Y:S01]  /*1330*/  FADD R4, R68, -R8 ;  /* 0x8000000844047221 */ /* 0x004fe20000000000 */
[----:B---3--:R-:W-:-:S03]  /*1340*/  FFMA R9, R9, R6, R48 ;  /* 0x0000000609097223 */ /* 0x008fc60000000030 */
[----:B------:R-:W1:Y:S01]  /*1350*/  MUFU.RCP R11, R11 ;  /* 0x0000000b000b7308 */ /* 0x000e620000001000 */
[----:B------:R-:W-:Y:S01]  /*1360*/  FFMA R12, R12, R4, R43 ;  /* 0x000000040c0c7223 */ /* 0x000fe2000000002b */
[----:B0-----:R-:W-:Y:S01]  /*1370*/  FFMA R10, R10, R5, R49 ;  /* 0x000000050a0a7223 */ /* 0x001fe20000000031 */
[----:B------:R-:W-:-:S03]  /*1380*/  FADD R5, R70, -R9 ;  /* 0x8000000946057221 */ /* 0x000fc60000000000 */
[----:B------:R-:W-:Y:S01]  /*1390*/  FADD R6, R72, -R10 ;  /* 0x8000000a48067221 */ /* 0x000fe20000000000 */
[----:B------:R-:W-:Y:S01]  /*13a0*/  FFMA R13, R13, R5, R44 ;  /* 0x000000050d0d7223 */ /* 0x000fe2000000002c */
[----:B-1----:R-:W-:Y:S02]  /*13b0*/  FFMA R11, R11, R30, R50 ;  /* 0x0000001e0b0b7223 */ /* 0x002fe40000000032 */
[----:B------:R-:W-:Y:S02]  /*13c0*/  FFMA R14, R14, R6, R45 ;  /* 0x000000060e0e7223 */ /* 0x000fe4000000002d */
[----:B------:R-:W-:-:S04]  /*13d0*/  FADD R7, R74, -R11 ;  /* 0x8000000b4a077221 */ /* 0x000fc80000000000 */
[----:B------:R-:W-:-:S07]  /*13e0*/  FFMA R15, R15, R7, R46 ;  /* 0x000000070f0f7223 */ /* 0x000fce000000002e */
.L_x_0:
[----:B------:R-:W-:Y:S01]  /*13f0*/  BAR.SYNC.DEFER_BLOCKING 0x0 ;  /* 0x0000000000007b1d */ /* 0x000fe20000010000 */
[----:B------:R-:W-:Y:S02]  /*1400*/  IADD3 R30, P1, R2, 0x10, RZ ;  /* 0x00000010021e7810 */ /* 0x000fe40007f3e0ff */
[----:B------:R-:W-:Y:S02]  /*1410*/  IADD3 R36, P3, R36, 0x2000, RZ ;  /* 0x0000200024247810 */ /* 0x000fe40007f7e0ff */
[----:B------:R-:W-:Y:S01]  /*1420*/  FSEL R47, R8, R47, !P0 ;  /* 0x0000002f082f7208 */ /* 0x000fe20004000000 */
[----:B------:R-:W-:Y:S01]  /*1430*/  IMAD.X R3, RZ, RZ, R3, P1 ;  /* 0x000000ffff037224 */ /* 0x000fe200008e0603 */
[----:B------:R-:W-:Y:S01]  /*1440*/  IADD3 R33, P1, R33, 0x800, RZ ;  /* 0x0000080021217810 */ /* 0x000fe20007f3e0ff */
[----:B------:R-:W-:Y:S01]  /*1450*/  IMAD.X R37, RZ, RZ, R37, P3 ;  /* 0x000000ffff257224 */ /* 0x000fe200018e0625 */
[----:B------:R-:W-:Y:S02]  /*1460*/  FSEL R48, R9, R48, !P0 ;  /* 0x0000003009307208 */ /* 0x000fe40004000000 */
[----:B------:R-:W-:Y:S01]  /*1470*/  FSEL R49, R10, R49, !P0 ;  /* 0x000000310a317208 */ /* 0x000fe20004000000 */
[----:B------:R-:W-:Y:S01]  /*1480*/  IMAD.X R38, RZ, RZ, R38, P1 ;  /* 0x000000ffff267224 */ /* 0x000fe200008e0626 */
[----:B------:R-:W-:-:S02]  /*1490*/  ISETP.GE.U32.AND P1, PT, R33, 0x1800, PT ;  /* 0x000018002100780c */ /* 0x000fc40003f26070 */
[----:B------:R-:W-:Y:S02]  /*14a0*/  FSEL R50, R11, R50, !P0 ;  /* 0x000000320b327208 */ /* 0x000fe40004000000 */
[----:B------:R-:W-:Y:S02]  /*14b0*/  ISETP.GE.U32.AND.EX P1, PT, R38, RZ, PT, P1 ;  /* 0x000000ff2600720c */ /* 0x000fe40003f26110 */
[----:B------:R-:W-:Y:S02]  /*14c0*/  FSEL R43, R12, R43, !P0 ;  /* 0x0000002b0c2b7208 */ /* 0x000fe40004000000 */
[----:B------:R-:W-:Y:S02]  /*14d0*/  FSEL R44, R13, R44, !P0 ;  /* 0x0000002c0d2c7208 */ /* 0x000fe40004000000 */
[----:B------:R-:W-:Y:S01]  /*14e0*/  FSEL R45, R14, R45, !P0 ;  /* 0x0000002d0e2d7208 */ /* 0x000fe20004000000 */
[----:B------:R-:W-:Y:S01]  /*14f0*/  STS [R53], R68 ;  /* 0x0000004435007388 */ /* 0x000fe20000000800 */
[----:B------:R-:W-:-:S02]  /*1500*/  FSEL R46, R15, R46, !P0 ;  /* 0x0000002e0f2e7208 */ /* 0x000fc40004000000 */
[----:B------:R-:W-:Y:S01]  /*1510*/  FSEL R39, R16, R39, !P0 ;  /* 0x0000002710277208 */ /* 0x000fe20004000000 */
[----:B------:R-:W-:Y:S01]  /*1520*/  STS [R53+0x800], R70 ;  /* 0x0008004635007388 */ /* 0x000fe20000000800 */
[----:B------:R-:W-:Y:S02]  /*1530*/  FSEL R40, R17, R40, !P0 ;  /* 0x0000002811287208 */ /* 0x000fe40004000000 */
[----:B------:R-:W-:Y:S01]  /*1540*/  FSEL R41, R18, R41, !P0 ;  /* 0x0000002912297208 */ /* 0x000fe20004000000 */
[----:B------:R-:W-:Y:S01]  /*1550*/  STS [R53+0x1000], R72 ;  /* 0x0010004835007388 */ /* 0x000fe20000000800 */
[----:B------:R-:W-:-:S03]  /*1560*/  FSEL R42, R19, R42, !P0 ;  /* 0x0000002a132a7208 */ /* 0x000fc60004000000 */
[----:B------:R-:W-:Y:S01]  /*1570*/  STS [R53+0x1800], R74 ;  /* 0x0018004a35007388 */ /* 0x000fe20000000800 */
[----:B------:R-:W-:Y:S06]  /*1580*/  BAR.SYNC.DEFER_BLOCKING 0x0 ;  /* 0x0000000000007b1d */ /* 0x000fec0000010000 */
[----:B------:R-:W0:Y:S04]  /*1590*/  LDS.128 R4, [R62] ;  /* 0x000000003e047984 */ /* 0x000e280000000c00 */
[----:B0-----:R0:W-:Y:S02]  /*15a0*/  @!P0 STG.E.128 desc[UR8][R34.64], R4 ;  /* 0x0000000422008986 */ /* 0x0011e4000c101d08 */
[----:B0-----:R-:W-:-:S05]  /*15b0*/  IADD3 R34, P2, R34, 0x2000, RZ ;  /* 0x0000200022227810 */ /* 0x001fca0007f5e0ff */
[----:B------:R-:W-:Y:S01]  /*15c0*/  IMAD.X R35, RZ, RZ, R35, P2 ;  /* 0x000000ffff237224 */ /* 0x000fe200010e0623 */
[----:B------:R-:W-:Y:S07]  /*15d0*/  @!P1 BRA `(.L_x_1) ;  /* 0xffffffec00bc9947 */ /* 0x000fee000383ffff */
[----:B------:R-:W-:Y:S01]  /*15e0*/  FADD R6, R39, R40 ;  /* 0x0000002827067221 */ /* 0x000fe20000000000 */
[----:B------:R-:W-:Y:S01]  /*15f0*/  FMUL R7, R40, 0.25 ;  /* 0x3e80000028077820 */ /* 0x000fe20000400000 */
[----:B------:R-:W-:Y:S01]  /*1600*/  FADD R48, -R47, R48 ;  /* 0x000000302f307221 */ /* 0x000fe20000000100 */
[----:B------:R-:W-:Y:S01]  /*1610*/  FMUL R13, R42, 0.25 ;  /* 0x3e8000002a0d7820 */ /* 0x000fe20000400000 */
[C---:B------:R-:W-:Y:S01]  /*1620*/  FMUL R5, R6.reuse, 0.25 ;  /* 0x3e80000006057820 */ /* 0x040fe20000400000 */
[----:B------:R-:W-:Y:S01]  /*1630*/  BAR.SYNC.DEFER_BLOCKING 0x0 ;  /* 0x0000000000007b1d */ /* 0x000fe20000010000 */
[C---:B------:R-:W-:Y:S01]  /*1640*/  FSETP.GEU.AND P5, PT, |R6|.reuse, 1.175494350822287508e-38, PT ;  /* 0x008000000600780b */ /* 0x040fe20003fae200 */
[----:B------:R-:W-:Y:S01]  /*1650*/  FADD R9, R41, R6 ;  /* 0x0000000629097221 */ /* 0x000fe20000000000 */
[----:B------:R-:W-:Y:S01]  /*1660*/  FSETP.GT.AND P3, PT, |R6|, 8.50705917302346158658e+37, PT ;  /* 0x7e8000000600780b */ /* 0x000fe20003f64200 */
[----:B------:R-:W-:Y:S02]  /*1670*/  FADD R44, R43, R44 ;  /* 0x0000002c2b2c7221 */ /* 0x000fe40000000000 */
[----:B------:R-:W-:Y:S01]  /*1680*/  FMUL R8, R9, 0.25 ;  /* 0x3e80000009087820 */ /* 0x000fe20000400000 */
[----:B------:R-:W-:Y:S01]  /*1690*/  FSEL R5, R5, R6, P3 ;  /* 0x0000000605057208 */ /* 0x000fe20001800000 */
[----:B------:R-:W-:Y:S01]  /*16a0*/  FADD R11, R42, R9 ;  /* 0x000000092a0b7221 */ /* 0x000fe20000000000 */
[C---:B------:R-:W-:Y:S01]  /*16b0*/  FSETP.GEU.AND P1, PT, |R9|.reuse, 1.175494350822287508e-38, PT ;  /* 0x008000000900780b */ /* 0x040fe20003f2e200 */
[----:B------:R-:W0:Y:S01]  /*16c0*/  S2R R17, SR_TID.X ;  /* 0x0000000000117919 */ /* 0x000e220000002100 */
[----:B------:R-:W-:Y:S01]  /*16d0*/  FSETP.GT.AND P4, PT, |R9|, 8.50705917302346158658e+37, PT ;  /* 0x7e8000000900780b */ /* 0x000fe20003f84200 */
[C---:B------:R-:W-:Y:S01]  /*16e0*/  FMUL R12, R11.reuse, 0.25 ;  /* 0x3e8000000b0c7820 */ /* 0x040fe20000400000 */
[----:B------:R-:W-:Y:S01]  /*16f0*/  FSETP.GEU.AND P2, PT, |R11|, 1.175494350822287508e-38, PT ;  /* 0x008000000b00780b */ /* 0x000fe20003f4e200 */
[----:B------:R-:W-:Y:S01]  /*1700*/  @!P5 FMUL R5, R5, 16777216 ;  /* 0x4b8000000505d820 */ /* 0x000fe20000400000 */
[----:B------:R-:W-:Y:S01]  /*1710*/  FSEL R10, R8, R9, P4 ;  /* 0x00000009080a7208 */ /* 0x000fe20002000000 */
[----:B------:R-:W-:Y:S01]  /*1720*/  FMUL R8, R41, 0.25 ;  /* 0x3e80000029087820 */ /* 0x000fe20000400000 */
[----:B------:R-:W-:Y:S01]  /*1730*/  FSEL R40, R7, R40, P3 ;  /* 0x0000002807287208 */ /* 0x000fe20001800000 */
[----:B------:R-:W1:Y:S01]  /*1740*/  S2UR UR4, SR_CgaCtaId ;  /* 0x00000000000479c3 */ /* 0x000e620000008800 */
[----:B------:R-:W-:Y:S01]  /*1750*/  FSETP.GT.AND P3, PT, |R11|, 8.50705917302346158658e+37, PT ;  /* 0x7e8000000b00780b */ /* 0x000fe20003f64200 */
[----:B------:R-:W2:Y:S01]  /*1760*/  MUFU.RCP R5, R5 ;  /* 0x0000000500057308 */ /* 0x000ea20000001000 */
[----:B------:R-:W-:Y:S01]  /*1770*/  FSEL R41, R8, R41, P4 ;  /* 0x0000002908297208 */ /* 0x000fe20002000000 */
[----:B------:R-:W-:Y:S01]  /*1780*/  @!P1 FMUL R10, R10, 16777216 ;  /* 0x4b8000000a0a9820 */ /* 0x000fe20000400000 */
[----:B------:R-:W-:Y:S01]  /*1790*/  FSEL R7, R12, R11, P3 ;  /* 0x0000000b0c077208 */ /* 0x000fe20001800000 */
[----:B------:R-:W-:Y:S01]  /*17a0*/  @!P5 FMUL R40, R40, 16777216 ;  /* 0x4b8000002828d820 */ /* 0x000fe20000400000 */
[----:B------:R-:W-:Y:S01]  /*17b0*/  FSETP.NEU.AND P4, PT, R6, RZ, PT ;  /* 0x000000ff0600720b */ /* 0x000fe20003f8d000 */
[----:B------:R-:W-:Y:S01]  /*17c0*/  @!P1 FMUL R41, R41, 16777216 ;  /* 0x4b80000029299820 */ /* 0x000fe20000400000 */
[----:B------:R-:W-:Y:S01]  /*17d0*/  FMUL R8, R48, R48 ;  /* 0x0000003030087220 */ /* 0x000fe20000400000 */
[----:B------:R-:W3:Y:S01]  /*17e0*/  MUFU.RCP R10, R10 ;  /* 0x0000000a000a7308 */ /* 0x000ee20000001000 */
[----:B------:R-:W-:Y:S01]  /*17f0*/  @!P2 FMUL R7, R7, 16777216 ;  /* 0x4b8000000707a820 */ /* 0x000fe20000400000 */
[----:B------:R-:W-:Y:S01]  /*1800*/  FSEL R42, R13, R42, P3 ;  /* 0x0000002a0d2a7208 */ /* 0x000fe20001800000 */
[----:B------:R-:W-:Y:S01]  /*1810*/  FMUL R8, R39, R8 ;  /* 0x0000000827087220 */ /* 0x000fe20000400000 */
[----:B------:R-:W-:Y:S01]  /*1820*/  FSETP.NEU.AND P1, PT, R9, RZ, PT ;  /* 0x000000ff0900720b */ /* 0x000fe20003f2d000 */
[----:B------:R-:W-:Y:S01]  /*1830*/  FADD R13, R11, R11 ;  /* 0x0000000b0b0d7221 */ /* 0x000fe20000000000 */
[----:B------:R-:W-:Y:S01]  /*1840*/  UMOV UR5, 0x400 ;  /* 0x0000040000057882 */ /* 0x000fe20000000000 */
[----:B--2---:R-:W-:Y:S01]  /*1850*/  FMUL R5, R5, R40 ;  /* 0x0000002805057220 */ /* 0x004fe20000400000 */
[----:B------:R-:W2:Y:S01]  /*1860*/  MUFU.RCP R7, R7 ;  /* 0x0000000700077308 */ /* 0x000ea20000001000 */
[----:B------:R-:W-:Y:S01]  /*1870*/  @!P2 FMUL R42, R42, 16777216 ;  /* 0x4b8000002a2aa820 */ /* 0x000fe20000400000 */
[C---:B------:R-:W-:Y:S01]  /*1880*/  FSETP.GEU.AND P3, PT, |R13|.reuse, 1.175494350822287508e-38, PT ;  /* 0x008000000d00780b */ /* 0x040fe20003f6e200 */
[----:B------:R-:W-:Y:S01]  /*1890*/  FMUL R14, R13, 0.25 ;  /* 0x3e8000000d0e7820 */ /* 0x000fe20000400000 */
[----:B------:R-:W-:-:S02]  /*18a0*/  FSEL R5, R5, RZ, P4 ;  /* 0x000000ff05057208 */ /* 0x000fc40002000000 */
[----:B------:R-:W-:Y:S01]  /*18b0*/  FSETP.NEU.AND P2, PT, R11, RZ, PT ;  /* 0x000000ff0b00720b */ /* 0x000fe20003f4d000 */
[----:B---3--:R-:W-:Y:S01]  /*18c0*/  FMUL R10, R10, R41 ;  /* 0x000000290a0a7220 */ /* 0x008fe20000400000 */
[----:B-1----:R-:W-:Y:S01]  /*18d0*/  UPRMT UR6, UR4, 0x654, UR5 ;  /* 0x0000065404067896 */ /* 0x002fe20008000005 */
[----:B------:R-:W-:Y:S01]  /*18e0*/  FFMA R48, R48, R5, R47 ;  /* 0x0000000530307223 */ /* 0x000fe2000000002f */
[----:B------:R-:W-:Y:S01]  /*18f0*/  FFMA R8, R5, R8, R44 ;  /* 0x0000000805087223 */ /* 0x000fe2000000002c */
[----:B------:R-:W1:Y:S01]  /*1900*/  S2UR UR5, SR_CgaCtaId ;  /* 0x00000000000579c3 */ /* 0x000e620000008800 */
[----:B------:R-:W-:Y:S01]  /*1910*/  FSEL R10, R10, RZ, P1 ;  /* 0x000000ff0a0a7208 */ /* 0x000fe20000800000 */
[----:B------:R-:W-:Y:S01]  /*1920*/  FADD R49, R49, -R48 ;  /* 0x8000003031317221 */ /* 0x000fe20000000000 */
[----:B------:R-:W-:Y:S01]  /*1930*/  FADD R45, R45, R8 ;  /* 0x000000082d2d7221 */ /* 0x000fe20000000000 */
[----:B--2---:R-:W-:Y:S01]  /*1940*/  FMUL R7, R7, R42 ;  /* 0x0000002a07077220 */ /* 0x004fe20000400000 */
[----:B------:R-:W-:Y:S01]  /*1950*/  FSETP.GT.AND P1, PT, |R13|, 8.50705917302346158658e+37, PT ;  /* 0x7e8000000d00780b */ /* 0x000fe20003f24200 */
[C---:B------:R-:W-:Y:S01]  /*1960*/  FMUL R5, R49.reuse, R49 ;  /* 0x0000003131057220 */ /* 0x040fe20000400000 */
[----:B------:R-:W-:Y:S01]  /*1970*/  FFMA R49, R49, R10, R48 ;  /* 0x0000000a31317223 */ /* 0x000fe20000000030 */
[----:B------:R-:W-:Y:S01]  /*1980*/  UMOV UR4, 0x400 ;  /* 0x0000040000047882 */ /* 0x000fe20000000000 */
[----:B------:R-:W-:Y:S01]  /*1990*/  FSEL R7, R7, RZ, P2 ;  /* 0x000000ff07077208 */ /* 0x000fe20001000000 */
[----:B------:R-:W-:Y:S01]  /*19a0*/  FMUL R5, R6, R5 ;  /* 0x0000000506057220 */ /* 0x000fe20000400000 */
[----:B------:R-:W-:Y:S01]  /*19b0*/  FADD R50, R50, -R49 ;  /* 0x8000003132327221 */ /* 0x000fe20000000000 */
[----:B------:R-:W-:-:S02]  /*19c0*/  FSETP.NEU.AND P2, PT, R13, RZ, PT ;  /* 0x000000ff0d00720b */ /* 0x000fc40003f4d000 */
[----:B------:R-:W-:Y:S01]  /*19d0*/  FFMA R5, R10, R5, R45 ;  /* 0x000000050a057223 */ /* 0x000fe2000000002d */
[----:B------:R-:W-:Y:S01]  /*19e0*/  FSEL R10, R14, R13, P1 ;  /* 0x0000000d0e0a7208 */ /* 0x000fe20000800000 */
[C---:B------:R-:W-:Y:S01]  /*19f0*/  FFMA R49, R50.reuse, R7, R49 ;  /* 0x0000000732317223 */ /* 0x040fe20000000031 */
[----:B------:R-:W-:Y:S01]  /*1a00*/  FMUL R6, R50, R50 ;  /* 0x0000003232067220 */ /* 0x000fe20000400000 */
[----:B------:R-:W-:Y:S02]  /*1a10*/  FADD R46, R46, R5 ;  /* 0x000000052e2e7221 */ /* 0x000fe40000000000 */
[----:B------:R-:W-:Y:S01]  /*1a20*/  @!P3 FMUL R10, R10, 16777216 ;  /* 0x4b8000000a0ab820 */ /* 0x000fe20000400000 */
[----:B------:R-:W-:Y:S01]  /*1a30*/  FMUL R6, R9, R6 ;  /* 0x0000000609067220 */ /* 0x000fe20000400000 */
[----:B------:R-:W2:Y:S01]  /*1a40*/  SHFL.BFLY PT, R8, R49, 0x10, 0x1f ;  /* 0x0e001f0031087f89 */ /* 0x000ea200000e0000 */
[----:B------:R-:W-:Y:S01]  /*1a50*/  FADD R9, R13, R13 ;  /* 0x0000000d0d097221 */ /* 0x000fe20000000000 */
[----:B-1----:R-:W-:Y:S01]  /*1a60*/  UPRMT UR4, UR5, 0x654, UR4 ;  /* 0x0000065405047896 */ /* 0x002fe20008000004 */
[----:B------:R-:W-:Y:S01]  /*1a70*/  FFMA R6, R7, R6, R46 ;  /* 0x0000000607067223 */ /* 0x000fe2000000002e */
[----:B------:R-:W1:Y:S01]  /*1a80*/  MUFU.RCP R10, R10 ;  /* 0x0000000a000a7308 */ /* 0x000e620000001000 */
[----:B------:R-:W-:Y:S01]  /*1a90*/  FSEL R7, R12, R11, P1 ;  /* 0x0000000b0c077208 */ /* 0x000fe20000800000 */
[C---:B------:R-:W-:Y:S01]  /*1aa0*/  FMUL R12, R9.reuse, 0.25 ;  /* 0x3e800000090c7820 */ /* 0x040fe20000400000 */
[----:B------:R-:W-:Y:S01]  /*1ab0*/  FSETP.GT.AND P1, PT, |R9|, 8.50705917302346158658e+37, PT ;  /* 0x7e8000000900780b */ /* 0x000fe20003f24200 */
[----:B------:R-:W3:Y:S02]  /*1ac0*/  SHFL.BFLY PT, R5, R6, 0x10, 0x1f ;  /* 0x0e001f0006057f89 */ /* 0x000ee400000e0000 */
[----:B------:R-:W-:Y:S01]  /*1ad0*/  @!P3 FMUL R7, R7, 16777216 ;  /* 0x4b8000000707b820 */ /* 0x000fe20000400000 */
[----:B------:R-:W-:-:S02]  /*1ae0*/  FSETP.GEU.AND P3, PT, |R9|, 1.175494350822287508e-38, PT ;  /* 0x008000000900780b */ /* 0x000fc40003f6e200 */
[----:B------:R-:W-:Y:S02]  /*1af0*/  FSEL R15, R12, R9, P1 ;  /* 0x000000090c0f7208 */ /* 0x000fe40000800000 */
[----:B------:R-:W-:Y:S01]  /*1b00*/  FSEL R14, R14, R13, P1 ;  /* 0x0000000d0e0e7208 */ /* 0x000fe20000800000 */
[----:B-1----:R-:W-:Y:S01]  /*1b10*/  FMUL R7, R10, R7 ;  /* 0x000000070a077220 */ /* 0x002fe20000400000 */
[----:B--2---:R-:W-:-:S04]  /*1b20*/  FADD R8, -R49, R8 ;  /* 0x0000000831087221 */ /* 0x004fc80000000100 */
[----:B------:R-:W-:-:S03]  /*1b30*/  FSEL R7, R7, RZ, P2 ;  /* 0x000000ff07077208 */ /* 0x000fc60001000000 */
[----:B------:R-:W-:Y:S01]  /*1b40*/  @!P3 FMUL R15, R15, 16777216 ;  /* 0x4b8000000f0fb820 */ /* 0x000fe20000400000 */
[----:B------:R-:W-:Y:S01]  /*1b50*/  @!P3 FMUL R14, R14, 16777216 ;  /* 0x4b8000000e0eb820 */ /* 0x000fe20000400000 */
[C---:B------:R-:W-:Y:S01]  /*1b60*/  FMUL R10, R8.reuse, R8 ;  /* 0x00000008080a7220 */ /* 0x040fe20000400000 */
[----:B------:R-:W-:Y:S01]  /*1b70*/  FSETP.NEU.AND P2, PT, R9, RZ, PT ;  /* 0x000000ff0900720b */ /* 0x000fe20003f4d000 */
[----:B------:R-:W-:Y:S01]  /*1b80*/  FFMA R8, R8, R7, R49 ;  /* 0x0000000708087223 */ /* 0x000fe20000000031 */
[----:B---3--:R-:W-:Y:S01]  /*1b90*/  FADD R6, R6, R5 ;  /* 0x0000000506067221 */ /* 0x008fe20000000000 */
[----:B------:R-:W-:Y:S01]  /*1ba0*/  FMUL R10, R11, R10 ;  /* 0x0000000a0b0a7220 */ /* 0x000fe20000400000 */
[----:B------:R-:W1:Y:S02]  /*1bb0*/  MUFU.RCP R15, R15 ;  /* 0x0000000f000f7308 */ /* 0x000e640000001000 */
[----:B------:R-:W2:Y:S01]  /*1bc0*/  SHFL.BFLY PT, R5, R8, 0x8, 0x1f ;  /* 0x0d001f0008057f89 */ /* 0x000ea200000e0000 */
[----:B------:R-:W-:Y:S01]  /*1bd0*/  FADD R11, R9, R9 ;  /* 0x00000009090b7221 */ /* 0x000fe20000000000 */
[----:B------:R-:W-:-:S03]  /*1be0*/  FFMA R6, R7, R10, R6 ;  /* 0x0000000a07067223 */ /* 0x000fc60000000006 */
[C---:B------:R-:W-:Y:S01]  /*1bf0*/  FMUL R16, R11.reuse, 0.25 ;  /* 0x3e8000000b107820 */ /* 0x040fe20000400000 */
[C---:B------:R-:W-:Y:S01]  /*1c00*/  FSETP.GEU.AND P3, PT, |R11|.reuse, 1.175494350822287508e-38, PT ;  /* 0x008000000b00780b */ /* 0x040fe20003f6e200 */
[----:B------:R-:W3:Y:S01]  /*1c10*/  SHFL.BFLY PT, R7, R6, 0x8, 0x1f ;  /* 0x0d001f0006077f89 */ /* 0x000ee200000e0000 */
[----:B------:R-:W-:-:S04]  /*1c20*/  FSETP.GT.AND P1, PT, |R11|, 8.50705917302346158658e+37, PT ;  /* 0x7e8000000b00780b */ /* 0x000fc80003f24200 */
[----:B------:R-:W-:Y:S01]  /*1c30*/  FSEL R12, R12, R9, P1 ;  /* 0x000000090c0c7208 */ /* 0x000fe20000800000 */
[----:B-1----:R-:W-:Y:S01]  /*1c40*/  FMUL R14, R15, R14 ;  /* 0x0000000e0f0e7220 */ /* 0x002fe20000400000 */
[----:B------:R-:W-:Y:S02]  /*1c50*/  FSEL R15, R16, R11, P1 ;  /* 0x0000000b100f7208 */ /* 0x000fe40000800000 */
[----:B------:R-:W-:Y:S02]  /*1c60*/  FSETP.NEU.AND P1, PT, R11, RZ, PT ;  /* 0x000000ff0b00720b */ /* 0x000fe40003f2d000 */
[----:B------:R-:W-:Y:S01]  /*1c70*/  FSEL R14, R14, RZ, P2 ;  /* 0x000000ff0e0e7208 */ /* 0x000fe20001000000 */
[----:B------:R-:W-:Y:S01]  /*1c80*/  @!P3 FMUL R15, R15, 16777216 ;  /* 0x4b8000000f0fb820 */ /* 0x000fe20000400000 */
[----:B------:R-:W-:Y:S01]  /*1c90*/  @!P3 FMUL R12, R12, 16777216 ;  /* 0x4b8000000c0cb820 */ /* 0x000fe20000400000 */
[----:B0-----:R-:W-:Y:S01]  /*1ca0*/  ISETP.GE.AND P3, PT, R17, 0x10, PT ;  /* 0x000000101100780c */ /* 0x001fe20003f66270 */
[----:B--2---:R-:W-:-:S03]  /*1cb0*/  FADD R5, -R8, R5 ;  /* 0x0000000508057221 */ /* 0x004fc60000000100 */
[----:B------:R-:W0:Y:S01]  /*1cc0*/  MUFU.RCP R15, R15 ;  /* 0x0000000f000f7308 */ /* 0x000e220000001000 */
[C---:B------:R-:W-:Y:S01]  /*1cd0*/  FMUL R10, R5.reuse, R5 ;  /* 0x00000005050a7220 */ /* 0x040fe20000400000 */
[----:B------:R-:W-:Y:S01]  /*1ce0*/  FFMA R5, R5, R14, R8 ;  /* 0x0000000e05057223 */ /* 0x000fe20000000008 */
[----:B---3--:R-:W-:Y:S02]  /*1cf0*/  FADD R7, R6, R7 ;  /* 0x0000000706077221 */ /* 0x008fe40000000000 */
[----:B------:R-:W-:Y:S01]  /*1d00*/  FMUL R10, R13, R10 ;  /* 0x0000000a0d0a7220 */ /* 0x000fe20000400000 */
[----:B------:R-:W-:Y:S01]  /*1d10*/  FADD R13, R11, R11 ;  /* 0x0000000b0b0d7221 */ /* 0x000fe20000000000 */
[----:B------:R-:W1:Y:S02]  /*1d20*/  SHFL.BFLY PT, R6, R5, 0x4, 0x1f ;  /* 0x0c801f0005067f89 */ /* 0x000e6400000e0000 */
[----:B------:R-:W-:Y:S01]  /*1d30*/  FFMA R7, R14, R10, R7 ;  /* 0x0000000a0e077223 */ /* 0x000fe20000000007 */
[C---:B------:R-:W-:Y:S01]  /*1d40*/  FMUL R14, R13.reuse, 0.25 ;  /* 0x3e8000000d0e7820 */ /* 0x040fe20000400000 */
[----:B------:R-:W-:-:S03]  /*1d50*/  FSETP.GEU.AND P2, PT, |R13|, 1.175494350822287508e-38, PT ;  /* 0x008000000d00780b */ /* 0x000fc60003f4e200 */
[----:B------:R-:W2:Y:S01]  /*1d60*/  SHFL.BFLY PT, R8, R7, 0x4, 0x1f ;  /* 0x0c801f0007087f89 */ /* 0x000ea200000e0000 */
[----:B0-----:R-:W-:-:S05]  /*1d70*/  FMUL R12, R15, R12 ;  /* 0x0000000c0f0c7220 */ /* 0x001fca0000400000 */
[----:B------:R-:W-:Y:S02]  /*1d80*/  FSEL R12, R12, RZ, P1 ;  /* 0x000000ff0c0c7208 */ /* 0x000fe40000800000 */
[----:B------:R-:W-:-:S04]  /*1d90*/  FSETP.GT.AND P1, PT, |R13|, 8.50705917302346158658e+37, PT ;  /* 0x7e8000000d00780b */ /* 0x000fc80003f24200 */
[----:B------:R-:W-:Y:S02]  /*1da0*/  FSEL R15, R14, R13, P1 ;  /* 0x0000000d0e0f7208 */ /* 0x000fe40000800000 */
[----:B------:R-:W-:Y:S02]  /*1db0*/  FSEL R16, R16, R11, P1 ;  /* 0x0000000b10107208 */ /* 0x000fe40000800000 */
[----:B------:R-:W-:Y:S01]  /*1dc0*/  FSETP.NEU.AND P1, PT, R13, RZ, PT ;  /* 0x000000ff0d00720b */ /* 0x000fe20003f2d000 */
[----:B-1----:R-:W-:Y:S01]  /*1dd0*/  FADD R6, -R5, R6 ;  /* 0x0000000605067221 */ /* 0x002fe20000000100 */
[----:B------:R-:W-:Y:S01]  /*1de0*/  @!P2 FMUL R15, R15, 16777216 ;  /* 0x4b8000000f0fa820 */ /* 0x000fe20000400000 */
[----:B------:R-:W-:Y:S02]  /*1df0*/  @!P2 FMUL R16, R16, 16777216 ;  /* 0x4b8000001010a820 */ /* 0x000fe40000400000 */
[C---:B------:R-:W-:Y:S01]  /*1e00*/  FMUL R10, R6.reuse, R6 ;  /* 0x00000006060a7220 */ /* 0x040fe20000400000 */
[----:B------:R-:W-:Y:S01]  /*1e10*/  FFMA R5, R6, R12, R5 ;  /* 0x0000000c06057223 */ /* 0x000fe20000000005 */
[----:B--2---:R-:W-:-:S02]  /*1e20*/  FADD R7, R7, R8 ;  /* 0x0000000807077221 */ /* 0x004fc40000000000 */
[----:B------:R-:W-:Y:S01]  /*1e30*/  FMUL R10, R9, R10 ;  /* 0x0000000a090a7220 */ /* 0x000fe20000400000 */
[----:B------:R-:W0:Y:S01]  /*1e40*/  MUFU.RCP R15, R15 ;  /* 0x0000000f000f7308 */ /* 0x000e220000001000 */
[----:B------:R-:W1:Y:S02]  /*1e50*/  SHFL.BFLY PT, R6, R5, 0x2, 0x1f ;  /* 0x0c401f0005067f89 */ /* 0x000e6400000e0000 */
[----:B------:R-:W-:Y:S01]  /*1e60*/  FFMA R7, R12, R10, R7 ;  /* 0x0000000a0c077223 */ /* 0x000fe20000000007 */
[----:B------:R-:W-:-:S04]  /*1e70*/  FADD R12, R13, R13 ;  /* 0x0000000d0d0c7221 */ /* 0x000fc80000000000 */
[----:B------:R-:W2:Y:S01]  /*1e80*/  SHFL.BFLY PT, R8, R7, 0x2, 0x1f ;  /* 0x0c401f0007087f89 */ /* 0x000ea200000e0000 */
[C---:B------:R-:W-:Y:S01]  /*1e90*/  FSETP.GEU.AND P2, PT, |R12|.reuse, 1.175494350822287508e-38, PT ;  /* 0x008000000c00780b */ /* 0x040fe20003f4e200 */
[----:B------:R-:W-:Y:S01]  /*1ea0*/  FMUL R9, R12, 0.25 ;  /* 0x3e8000000c097820 */ /* 0x000fe20000400000 */
[----:B0-----:R-:W-:Y:S01]  /*1eb0*/  FMUL R16, R15, R16 ;  /* 0x000000100f107220 */ /* 0x001fe20000400000 */
[----:B------:R-:W-:-:S04]  /*1ec0*/  IMAD.SHL.U32 R15, R17, 0x4, RZ ;  /* 0x00000004110f7824 */ /* 0x000fc800078e00ff */
[----:B------:R-:W-:Y:S02]  /*1ed0*/  FSEL R16, R16, RZ, P1 ;  /* 0x000000ff10107208 */ /* 0x000fe40000800000 */
[----:B------:R-:W-:Y:S01]  /*1ee0*/  FSETP.GT.AND P1, PT, |R12|, 8.50705917302346158658e+37, PT ;  /* 0x7e8000000c00780b */ /* 0x000fe20003f24200 */
[----:B-1----:R-:W-:-:S03]  /*1ef0*/  FADD R6, -R5, R6 ;  /* 0x0000000605067221 */ /* 0x002fc60000000100 */
[----:B------:R-:W-:Y:S02]  /*1f00*/  FSEL R9, R9, R12, P1 ;  /* 0x0000000c09097208 */ /* 0x000fe40000800000 */
[----:B------:R-:W-:Y:S01]  /*1f10*/  FSEL R14, R14, R13, P1 ;  /* 0x0000000d0e0e7208 */ /* 0x000fe20000800000 */
[C---:B------:R-:W-:Y:S01]  /*1f20*/  FMUL R10, R6.reuse, R6 ;  /* 0x00000006060a7220 */ /* 0x040fe20000400000 */
[----:B------:R-:W-:Y:S01]  /*1f30*/  FFMA R5, R6, R16, R5 ;  /* 0x0000001006057223 */ /* 0x000fe20000000005 */
[----:B------:R-:W-:Y:S01]  /*1f40*/  @!P2 FMUL R9, R9, 16777216 ;  /* 0x4b8000000909a820 */ /* 0x000fe20000400000 */
[----:B--2---:R-:W-:Y:S01]  /*1f50*/  FADD R7, R7, R8 ;  /* 0x0000000807077221 */ /* 0x004fe20000000000 */
[----:B------:R-:W-:Y:S01]  /*1f60*/  FMUL R10, R11, R10 ;  /* 0x0000000a0b0a7220 */ /* 0x000fe20000400000 */
[----:B------:R-:W-:Y:S01]  /*1f70*/  @!P2 FMUL R14, R14, 16777216 ;  /* 0x4b8000000e0ea820 */ /* 0x000fe20000400000 */
[----:B------:R-:W0:Y:S01]  /*1f80*/  SHFL.BFLY PT, R6, R5, 0x1, 0x1f ;  /* 0x0c201f0005067f89 */ /* 0x000e2200000e0000 */
[----:B------:R-:W-:Y:S01]  /*1f90*/  FSETP.NEU.AND P1, PT, R12, RZ, PT ;  /* 0x000000ff0c00720b */ /* 0x000fe20003f2d000 */
[----:B------:R-:W-:Y:S01]  /*1fa0*/  FFMA R7, R16, R10, R7 ;  /* 0x0000000a10077223 */ /* 0x000fe20000000007 */
[----:B------:R-:W1:Y:S01]  /*1fb0*/  MUFU.RCP R9, R9 ;  /* 0x0000000900097308 */ /* 0x000e620000001000 */
[----:B------:R-:W-:-:S03]  /*1fc0*/  LOP3.LUT P2, RZ, R17, 0x1f, RZ, 0xc0, !PT ;  /* 0x0000001f11ff7812 */ /* 0x000fc6000784c0ff */
[----:B------:R-:W2:Y:S01]  /*1fd0*/  SHFL.BFLY PT, R8, R7, 0x1, 0x1f ;  /* 0x0c201f0007087f89 */ /* 0x000ea200000e0000 */
[----:B-1----:R-:W-:Y:S01]  /*1fe0*/  FMUL R14, R9, R14 ;  /* 0x0000000e090e7220 */ /* 0x002fe20000400000 */
[----:B------:R-:W-:-:S04]  /*1ff0*/  SHF.R.U32.HI R9, RZ, 0x3, R17 ;  /* 0x00000003ff097819 */ /* 0x000fc80000011611 */
[----:B------:R-:W-:Y:S01]  /*2000*/  FSEL R14, R14, RZ, P1 ;  /* 0x000000ff0e0e7208 */ /* 0x000fe20000800000 */
[----:B0-----:R-:W-:Y:S01]  /*2010*/  FADD R6, -R5, R6 ;  /* 0x0000000605067221 */ /* 0x001fe20000000100 */
[----:B------:R-:W-:-:S03]  /*2020*/  LOP3.LUT R9, R9, 0x3c, RZ, 0xc0, !PT ;  /* 0x0000003c09097812 */ /* 0x000fc600078ec0ff */
[C---:B------:R-:W-:Y:S01]  /*2030*/  FMUL R10, R6.reuse, R6 ;  /* 0x00000006060a7220 */ /* 0x040fe20000400000 */
[----:B------:R-:W-:Y:S01]  /*2040*/  FFMA R16, R6, R14, R5 ;  /* 0x0000000e06107223 */ /* 0x000fe20000000005 */
[----:B------:R-:W-:Y:S01]  /*2050*/  @!P2 STS [R9+UR6+0x80], R12 ;  /* 0x0000800c0900a988 */ /* 0x000fe20008000806 */
[----:B--2---:R-:W-:Y:S01]  /*2060*/  FADD R7, R7, R8 ;  /* 0x0000000807077221 */ /* 0x004fe20000000000 */
[----:B------:R-:W-:Y:S02]  /*2070*/  FMUL R10, R13, R10 ;  /* 0x0000000a0d0a7220 */ /* 0x000fe40000400000 */
[----:B------:R-:W-:Y:S02]  /*2080*/  @!P2 STS [R9+UR6], R16 ;  /* 0x000000100900a988 */ /* 0x000fe40008000806 */
[----:B------:R-:W-:-:S05]  /*2090*/  FFMA R10, R14, R10, R7 ;  /* 0x0000000a0e0a7223 */ /* 0x000fca0000000007 */
[----:B------:R-:W-:Y:S01]  /*20a0*/  @!P2 STS [R9+UR6+0x40], R10 ;  /* 0x0000400a0900a988 */ /* 0x000fe20008000806 */
[----:B------:R-:W-:Y:S06]  /*20b0*/  BAR.SYNC.DEFER_BLOCKING 0x0 ;  /* 0x0000000000007b1d */ /* 0x000fec0000010000 */
[----:B------:R-:W0:Y:S04]  /*20c0*/  @!P3 LDS R3, [R15+UR6+0x80] ;  /* 0x000080060f03b984 */ /* 0x000e280008000800 */
[----:B------:R-:W-:Y:S04]  /*20d0*/  @!P3 LDS R4, [R15+UR6] ;  /* 0x000000060f04b984 */ /* 0x000fe80008000800 */
[----:B------:R-:W1:Y:S04]  /*20e0*/  @!P3 LDS R2, [R15+UR6+0x40] ;  /* 0x000040060f02b984 */ /* 0x000e680008000800 */
[----:B0-----:R-:W0:Y:S04]  /*20f0*/  SHFL.BFLY PT, R6, R3, 0x8, 0x1f ;  /* 0x0d001f0003067f89 */ /* 0x001e2800000e0000 */
[----:B-1----:R-:W1:Y:S01]  /*2100*/  SHFL.BFLY PT, R7, R2, 0x8, 0x1f ;  /* 0x0d001f0002077f89 */ /* 0x002e6200000e0000 */
[----:B0-----:R-:W-:-:S04]  /*2110*/  FADD R8, R3, R6 ;  /* 0x0000000603087221 */ /* 0x001fc80000000000 */
[C---:B------:R-:W-:Y:S01]  /*2120*/  FMUL R5, R8.reuse, 0.25 ;  /* 0x3e80000008057820 */ /* 0x040fe20000400000 */
[C---:B------:R-:W-:Y:S01]  /*2130*/  FSETP.GEU.AND P2, PT, |R8|.reuse, 1.175494350822287508e-38, PT ;  /* 0x008000000800780b */ /* 0x040fe20003f4e200 */
[----:B------:R-:W0:Y:S01]  /*2140*/  SHFL.BFLY PT, R11, R8, 0x4, 0x1f ;  /* 0x0c801f00080b7f89 */ /* 0x000e2200000e0000 */
[----:B------:R-:W-:Y:S01]  /*2150*/  FSETP.GT.AND P1, PT, |R8|, 8.50705917302346158658e+37, PT ;  /* 0x7e8000000800780b */ /* 0x000fe20003f24200 */
[----:B-1----:R-:W-:-:S03]  /*2160*/  FADD R7, R2, R7 ;  /* 0x0000000702077221 */ /* 0x002fc60000000000 */
[----:B------:R-:W-:Y:S02]  /*2170*/  FSEL R9, R5, R8, P1 ;  /* 0x0000000805097208 */ /* 0x000fe40000800000 */
[----:B------:R-:W1:Y:S05]  /*2180*/  SHFL.BFLY PT, R5, R4, 0x8, 0x1f ;  /* 0x0d001f0004057f89 */ /* 0x000e6a00000e0000 */
[----:B------:R-:W-:Y:S02]  /*2190*/  @!P2 FMUL R9, R9, 16777216 ;  /* 0x4b8000000909a820 */ /* 0x000fe40000400000 */
[----:B------:R-:W-:-:S04]  /*21a0*/  @P1 FMUL R6, R6, 0.25 ;  /* 0x3e80000006061820 */ /* 0x000fc80000400000 */
[----:B------:R-:W2:Y:S01]  /*21b0*/  MUFU.RCP R9, R9 ;  /* 0x0000000900097308 */ /* 0x000ea20000001000 */
[----:B------:R-:W-:Y:S01]  /*21c0*/  @!P2 FMUL R6, R6, 16777216 ;  /* 0x4b8000000606a820 */ /* 0x000fe20000400000 */
[C---:B------:R-:W-:Y:S01]  /*21d0*/  FSETP.NEU.AND P2, PT, R8.reuse, RZ, PT ;  /* 0x000000ff0800720b */ /* 0x040fe20003f4d000 */
[----:B0-----:R-:W-:-:S04]  /*21e0*/  FADD R12, R8, R11 ;  /* 0x0000000b080c7221 */ /* 0x001fc80000000000 */
[C---:B------:R-:W-:Y:S01]  /*21f0*/  FMUL R13, R12.reuse, 0.25 ;  /* 0x3e8000000c0d7820 */ /* 0x040fe20000400000 */
[----:B------:R-:W-:Y:S01]  /*2200*/  FSETP.GEU.AND P3, PT, |R12|, 1.175494350822287508e-38, PT ;  /* 0x008000000c00780b */ /* 0x000fe20003f6e200 */
[----:B-1----:R-:W-:Y:S01]  /*2210*/  FADD R5, -R4, R5 ;  /* 0x0000000504057221 */ /* 0x002fe20000000100 */
[----:B------:R-:W-:Y:S01]  /*2220*/  FSETP.GT.AND P1, PT, |R12|, 8.50705917302346158658e+37, PT ;  /* 0x7e8000000c00780b */ /* 0x000fe20003f24200 */
[----:B--2---:R-:W-:Y:S02]  /*2230*/  FMUL R6, R9, R6 ;  /* 0x0000000609067220 */ /* 0x004fe40000400000 */
[----:B------:R-:W0:Y:S01]  /*2240*/  SHFL.BFLY PT, R9, R12, 0x2, 0x1f ;  /* 0x0c401f000c097f89 */ /* 0x000e2200000e0000 */
[----:B------:R-:W-:Y:S01]  /*2250*/  FMUL R10, R5, R5 ;  /* 0x00000005050a7220 */ /* 0x000fe20000400000 */
[----:B------:R-:W-:Y:S02]  /*2260*/  FSEL R13, R13, R12, P1 ;  /* 0x0000000c0d0d7208 */ /* 0x000fe40000800000 */
[----:B------:R-:W-:Y:S01]  /*2270*/  FSEL R6, R6, RZ, P2 ;  /* 0x000000ff06067208 */ /* 0x000fe20001000000 */
[----:B------:R-:W-:Y:S01]  /*2280*/  FMUL R10, R3, R10 ;  /* 0x0000000a030a7220 */ /* 0x000fe20000400000 */
[----:B------:R-:W-:-:S02]  /*2290*/  FSETP.NEU.AND P2, PT, R12, RZ, PT ;  /* 0x000000ff0c00720b */ /* 0x000fc40003f4d000 */
[----:B------:R-:W-:Y:S01]  /*22a0*/  @!P3 FMUL R13, R13, 16777216 ;  /* 0x4b8000000d0db820 */ /* 0x000fe20000400000 */
[----:B------:R-:W-:Y:S01]  /*22b0*/  FFMA R4, R5, R6, R4 ;  /* 0x0000000605047223 */ /* 0x000fe20000000004 */
[----:B------:R-:W-:Y:S01]  /*22c0*/  FFMA R7, R6, R10, R7 ;  /* 0x0000000a06077223 */ /* 0x000fe20000000007 */
[----:B------:R-:W-:Y:S01]  /*22d0*/  @P1 FMUL R11, R11, 0.25 ;  /* 0x3e8000000b0b1820 */ /* 0x000fe20000400000 */
[----:B------:R-:W1:Y:S02]  /*22e0*/  MUFU.RCP R6, R13 ;  /* 0x0000000d00067308 */ /* 0x000e640000001000 */
[----:B------:R-:W2:Y:S01]  /*22f0*/  SHFL.BFLY PT, R3, R4, 0x4, 0x1f ;  /* 0x0c801f0004037f89 */ /* 0x000ea200000e0000 */
[----:B------:R-:W-:-:S03]  /*2300*/  @!P3 FMUL R11, R11, 16777216 ;  /* 0x4b8000000b0bb820 */ /* 0x000fc60000400000 */
[----:B------:R-:W3:Y:S01]  /*2310*/  SHFL.BFLY PT, R2, R7, 0x4, 0x1f ;  /* 0x0c801f0007027f89 */ /* 0x000ee200000e0000 */
[----:B0-----:R-:W-:Y:S01]  /*2320*/  FADD R10, R12, R9 ;  /* 0x000000090c0a7221 */ /* 0x001fe20000000000 */
[----:B-1----:R-:W-:-:S03]  /*2330*/  FMUL R6, R6, R11 ;  /* 0x0000000b06067220 */ /* 0x002fc60000400000 */
[C---:B------:R-:W-:Y:S01]  /*2340*/  FMUL R11, R10.reuse, 0.25 ;  /* 0x3e8000000a0b7820 */ /* 0x040fe20000400000 */
[C---:B------:R-:W-:Y:S01]  /*2350*/  FSETP.GEU.AND P3, PT, |R10|.reuse, 1.175494350822287508e-38, PT ;  /* 0x008000000a00780b */ /* 0x040fe20003f6e200 */
[----:B------:R-:W0:Y:S01]  /*2360*/  SHFL.BFLY PT, R13, R10, 0x1, 0x1f ;  /* 0x0c201f000a0d7f89 */ /* 0x000e2200000e0000 */
[----:B------:R-:W-:Y:S02]  /*2370*/  FSETP.GT.AND P1, PT, |R10|, 8.50705917302346158658e+37, PT ;  /* 0x7e8000000a00780b */ /* 0x000fe40003f24200 */
[----:B------:R-:W-:Y:S02]  /*2380*/  FSEL R6, R6, RZ, P2 ;  /* 0x000000ff06067208 */ /* 0x000fe40001000000 */
[----:B------:R-:W-:Y:S01]  /*2390*/  FSEL R11, R11, R10, P1 ;  /* 0x0000000a0b0b7208 */ /* 0x000fe20000800000 */
[----:B--2---:R-:W-:-:S04]  /*23a0*/  FADD R3, -R4, R3 ;  /* 0x0000000304037221 */ /* 0x004fc80000000100 */
[C---:B------:R-:W-:Y:S01]  /*23b0*/  FMUL R5, R3.reuse, R3 ;  /* 0x0000000303057220 */ /* 0x040fe20000400000 */
[----:B------:R-:W-:Y:S01]  /*23c0*/  FFMA R3, R3, R6, R4 ;  /* 0x0000000603037223 */ /* 0x000fe20000000004 */
[----:B---3--:R-:W-:Y:S01]  /*23d0*/  FADD R7, R7, R2 ;  /* 0x0000000207077221 */ /* 0x008fe20000000000 */
[----:B------:R-:W-:Y:S01]  /*23e0*/  @!P3 FMUL R11, R11, 16777216 ;  /* 0x4b8000000b0bb820 */ /* 0x000fe20000400000 */
[----:B------:R-:W-:Y:S01]  /*23f0*/  FMUL R5, R8, R5 ;  /* 0x0000000508057220 */ /* 0x000fe20000400000 */
[----:B------:R-:W-:Y:S01]  /*2400*/  @P1 FMUL R9, R9, 0.25 ;  /* 0x3e80000009091820 */ /* 0x000fe20000400000 */
[----:B------:R-:W1:Y:S01]  /*2410*/  SHFL.BFLY PT, R2, R3, 0x2, 0x1f ;  /* 0x0c401f0003027f89 */ /* 0x000e6200000e0000 */
[----:B------:R-:W-:Y:S01]  /*2420*/  FSETP.NEU.AND P1, PT, R10, RZ, PT ;  /* 0x000000ff0a00720b */ /* 0x000fe20003f2d000 */
[----:B------:R-:W-:Y:S01]  /*2430*/  FFMA R5, R6, R5, R7 ;  /* 0x0000000506057223 */ /* 0x000fe20000000007 */
[----:B------:R-:W-:Y:S01]  /*2440*/  @!P3 FMUL R9, R9, 16777216 ;  /* 0x4b8000000909b820 */ /* 0x000fe20000400000 */
[----:B------:R-:W2:Y:S01]  /*2450*/  MUFU.RCP R6, R11 ;  /* 0x0000000b00067308 */ /* 0x000ea20000001000 */
[----:B0-----:R-:W-:-:S02]  /*2460*/  FADD R8, R10, R13 ;  /* 0x0000000d0a087221 */ /* 0x001fc40000000000 */
[----:B------:R-:W0:Y:S03]  /*2470*/  SHFL.BFLY PT, R4, R5, 0x2, 0x1f ;  /* 0x0c401f0005047f89 */ /* 0x000e2600000e0000 */
[----:B------:R-:W-:Y:S01]  /*2480*/  FSETP.GEU.AND P2, PT, |R8|, 1.175494350822287508e-38, PT ;  /* 0x008000000800780b */ /* 0x000fe20003f4e200 */
[----:B--2---:R-:W-:Y:S01]  /*2490*/  FMUL R6, R6, R9 ;  /* 0x0000000906067220 */ /* 0x004fe20000400000 */
[----:B------:R-:W-:-:S04]  /*24a0*/  FMUL R9, R8, 0.25 ;  /* 0x3e80000008097820 */ /* 0x000fc80000400000 */
[----:B------:R-:W-:Y:S01]  /*24b0*/  FSEL R6, R6, RZ, P1 ;  /* 0x000000ff06067208 */ /* 0x000fe20000800000 */
[----:B-1----:R-:W-:Y:S01]  /*24c0*/  FADD R2, -R3, R2 ;  /* 0x0000000203027221 */ /* 0x002fe20000000100 */
[----:B------:R-:W-:-:S03]  /*24d0*/  FSETP.GT.AND P1, PT, |R8|, 8.50705917302346158658e+37, PT ;  /* 0x7e8000000800780b */ /* 0x000fc60003f24200 */
[C---:B------:R-:W-:Y:S01]  /*24e0*/  FFMA R3, R2.reuse, R6, R3 ;  /* 0x0000000602037223 */ /* 0x040fe20000000003 */
[----:B------:R-:W-:Y:S01]  /*24f0*/  FMUL R7, R2, R2 ;  /* 0x0000000202077220 */ /* 0x000fe20000400000 */
[----:B0-----:R-:W-:Y:S01]  /*2500*/  FADD R5, R5, R4 ;  /* 0x0000000405057221 */ /* 0x001fe20000000000 */
[----:B------:R-:W-:Y:S02]  /*2510*/  FSEL R9, R9, R8, P1 ;  /* 0x0000000809097208 */ /* 0x000fe40000800000 */
[----:B------:R-:W-:Y:S01]  /*2520*/  FMUL R7, R12, R7 ;  /* 0x000000070c077220 */ /* 0x000fe20000400000 */
[----:B------:R-:W0:Y:S02]  /*2530*/  SHFL.BFLY PT, R2, R3, 0x1, 0x1f ;  /* 0x0c201f0003027f89 */ /* 0x000e2400000e0000 */
[----:B------:R-:W-:Y:S01]  /*2540*/  @!P2 FMUL R9, R9, 16777216 ;  /* 0x4b8000000909a820 */ /* 0x000fe20000400000 */
[----:B------:R-:W-:Y:S01]  /*2550*/  FFMA R5, R6, R7, R5 ;  /* 0x0000000706057223 */ /* 0x000fe20000000005 */
[----:B------:R-:W-:Y:S01]  /*2560*/  @P1 FMUL R13, R13, 0.25 ;  /* 0x3e8000000d0d1820 */ /* 0x000fe20000400000 */
[----:B------:R-:W-:Y:S01]  /*2570*/  LOP3.LUT P1, RZ, R17, 0xf, RZ, 0xc0, !PT ;  /* 0x0000000f11ff7812 */ /* 0x000fe2000782c0ff */
[----:B------:R-:W1:Y:S02]  /*2580*/  MUFU.RCP R6, R9 ;  /* 0x0000000900067308 */ /* 0x000e640000001000 */
[----:B------:R-:W2:Y:S01]  /*2590*/  SHFL.BFLY PT, R4, R5, 0x1, 0x1f ;  /* 0x0c201f0005047f89 */ /* 0x000ea200000e0000 */
[----:B------:R-:W-:Y:S01]  /*25a0*/  @!P2 FMUL R13, R13, 16777216 ;  /* 0x4b8000000d0da820 */ /* 0x000fe20000400000 */
[----:B------:R-:W-:-:S02]  /*25b0*/  FSETP.NEU.AND P2, PT, R8, RZ, PT ;  /* 0x000000ff0800720b */ /* 0x000fc40003f4d000 */
[C---:B------:R-:W-:Y:S02]  /*25c0*/  ISETP.LT.AND P1, PT, R17.reuse, 0x10, !P1 ;  /* 0x000000101100780c */ /* 0x040fe40004f21270 */
[----:B------:R-:W-:-:S04]  /*25d0*/  LOP3.LUT R17, R17, 0x1ff, RZ, 0xc0, !PT ;  /* 0x000001ff11117812 */ /* 0x000fc800078ec0ff */
[----:B------:R-:W-:Y:S01]  /*25e0*/  ISETP.EQ.AND P0, PT, R17, RZ, !P0 ;  /* 0x000000ff1100720c */ /* 0x000fe20004702270 */
[----:B-1----:R-:W-:Y:S01]  /*25f0*/  FMUL R6, R6, R13 ;  /* 0x0000000d06067220 */ /* 0x002fe20000400000 */
[----:B0-----:R-:W-:-:S05]  /*2600*/  FADD R2, -R3, R2 ;  /* 0x0000000203027221 */ /* 0x001fca0000000100 */
[----:B------:R-:W-:Y:S01]  /*2610*/  @P1 STS [R15+UR6+0x80], R8 ;  /* 0x000080080f001988 */ /* 0x000fe20008000806 */
[----:B------:R-:W-:Y:S01]  /*2620*/  FSEL R6, R6, RZ, P2 ;  /* 0x000000ff06067208 */ /* 0x000fe20001000000 */
[----:B------:R-:W-:Y:S01]  /*2630*/  FMUL R7, R2, R2 ;  /* 0x0000000202077220 */ /* 0x000fe20000400000 */
[----:B--2---:R-:W-:-:S03]  /*2640*/  FADD R5, R5, R4 ;  /* 0x0000000405057221 */ /* 0x004fc60000000000 */
[----:B------:R-:W-:Y:S01]  /*2650*/  FMUL R10, R10, R7 ;  /* 0x000000070a0a7220 */ /* 0x000fe20000400000 */
[----:B------:R-:W-:Y:S02]  /*2660*/  FFMA R7, R2, R6, R3 ;  /* 0x0000000602077223 */ /* 0x000fe40000000003 */
[----:B------:R-:W0:Y:S01]  /*2670*/  LDC.64 R2, c[0x0][0x238] ;  /* 0x00008e00ff027b82 */ /* 0x000e220000000a00 */
[----:B------:R-:W-:Y:S02]  /*2680*/  FFMA R10, R6, R10, R5 ;  /* 0x0000000a060a7223 */ /* 0x000fe40000000005 */
[----:B------:R-:W-:Y:S04]  /*2690*/  @P1 STS [R15+UR6], R7 ;  /* 0x000000070f001988 */ /* 0x000fe80008000806 */
[----:B------:R-:W-:Y:S01]  /*26a0*/  @P1 STS [R15+UR6+0x40], R10 ;  /* 0x0000400a0f001988 */ /* 0x000fe20008000806 */
[----:B------:R-:W1:Y:S08]  /*26b0*/  LDC.64 R4, c[0x0][0x240] ;  /* 0x00009000ff047b82 */ /* 0x000e700000000a00 */
[----:B------:R-:W-:Y:S01]  /*26c0*/  BAR.SYNC.DEFER_BLOCKING 0x0 ;  /* 0x0000000000007b1d */ /* 0x000fe20000010000 */
[----:B0-----:R-:W-:-:S04]  /*26d0*/  IMAD.WIDE R2, R0, 0x4, R2 ;  /* 0x0000000400027825 */ /* 0x001fc800078e0202 */
[----:B-1----:R-:W-:Y:S01]  /*26e0*/  IMAD.WIDE R4, R0, 0x4, R4 ;  /* 0x0000000400047825 */ /* 0x002fe200078e0204 */
[----:B------:R-:W0:Y:S04]  /*26f0*/  LDS R9, [UR4] ;  /* 0x00000004ff097984 */ /* 0x000e280008000800 */
[----:B------:R-:W1:Y:S04]  /*2700*/  LDS R11, [UR4+0x40] ;  /* 0x00004004ff0b7984 */ /* 0x000e680008000800 */
[----:B0-----:R0:W-:Y:S04]  /*2710*/  @P0 STG.E desc[UR8][R2.64], R9 ;  /* 0x0000000902000986 */ /* 0x0011e8000c101908 */
[----:B-1----:R0:W-:Y:S01]  /*2720*/  @P0 STG.E desc[UR8][R4.64], R11 ;  /* 0x0000000b04000986 */ /* 0x0021e2000c101908 */
[----:B------:R-:W-:Y:S05]  /*2730*/  @!P0 EXIT ;  /* 0x000000000000894d */ /* 0x000fea0003800000 */
[----:B0-----:R-:W0:Y:S01]  /*2740*/  LDS R5, [UR4+0x80] ;  /* 0x00008004ff057984 */ /* 0x001e220008000800 */
[----:B------:R-:W1:Y:S02]  /*2750*/  LDC.64 R2, c[0x0][0x248] ;  /* 0x00009200ff027b82 */ /* 0x000e640000000a00 */
[----:B-1----:R-:W-:-:S05]  /*2760*/  IMAD.WIDE R2, R0, 0x4, R2 ;  /* 0x0000000400027825 */ /* 0x002fca00078e0202 */
[----:B0-----:R-:W-:Y:S01]  /*2770*/  STG.E desc[UR8][R2.64], R5 ;  /* 0x0000000502007986 */ /* 0x001fe2000c101908 */
[----:B------:R-:W-:Y:S05]  /*2780*/  EXIT ;  /* 0x000000000000794d */ /* 0x000fea0003800000 */
.L_x_2:
[----:B------:R-:W-:-:S00]  /*2790*/  BRA `(.L_x_2) ;  /* 0xfffffffc00fc7947 */ /* 0x000fc0000383ffff */
[----:B------:R-:W-:-:S00]  /*27a0*/  NOP ;  /* 0x0000000000007918 */ /* 0x000fc00000000000 */
        /* <DEDUP_REMOVED lines=13> */
.L_x_3:


//--------------------- .nv.shared.triton_red_fused__unsafe_index_add_convolution_native_group_norm_32 --------------------------
	.section	.nv.shared.triton_red_fused__unsafe_index_add_convolution_native_group_norm_32,"aw",@nobits
	.sectionflags	@""
	.align	16
	.zero		1024


//--------------------- .nv.constant0.triton_red_fused__unsafe_index_add_convolution_native_group_norm_32 --------------------------
	.section	.nv.constant0.triton_red_fused__unsafe_index_add_convolution_native_group_norm_32,"a",@progbits
	.sectionflags	@""
	.align	4
.nv.constant0.triton_red_fused__unsafe_index_add_convolution_native_group_norm_32:
	.zero		600
